	.target	sm_100a

	.elftype	@"ET_EXEC"


//--------------------- .note.nv.tkinfo           --------------------------
	.section	.note.nv.tkinfo,"",@"SHT_NOTE"
	.sectionflags	@"SHF_NOTE_NV_TKINFO"
	.tkinfo
        /*0018*/ 	.word	0x00000002
        /*0030*/ 	.string	""
        /*0030*/ 	.string	"ptxas"
        /*0030*/ 	.string	"Cuda compilation tools, release 13.0, V13.0.88"
        /*0030*/ 	.string	"Build cuda_13.0.r13.0/compiler.36424714_0"
        /*0030*/ 	.string	"-arch sm_100a -m 64 "



//--------------------- .note.nv.cuinfo           --------------------------
	.section	.note.nv.cuinfo,"",@"SHT_NOTE"
	.sectionflags	@"SHF_NOTE_NV_CUINFO"
        /*0018*/ 	.short	0x0002
        /*001a*/ 	.short	0x0064
        /*001c*/ 	.short	0x0082
	.zero		2


//--------------------- .nv.info                  --------------------------
	.section	.nv.info,"",@"SHT_CUDA_INFO"
	.align	4


	//----- nvinfo : EIATTR_REGCOUNT
	.align		4
        /*0000*/ 	.byte	0x04, 0x2f
        /*0002*/ 	.short	(.L_12 - .L_11)
	.align		4
.L_11:
        /*0004*/ 	.word	index@(_ZN7cutlass13device_kernelIN5flash11enable_sm90INS1_16FlashAttnFwdSm90INS1_25CollectiveMainloopFwdSm90ILi2EN4cute5tupleIJNS5_1CILi1EEES8_S8_EEENS6_IJNS7_ILi128EEESA_NS7_ILi256EEEEEELi256ENS_12float_e4m3_tEfNS_4arch4Sm90ELb1ELb0ELb1ELb1ELb1ELb1ELb0ELb1ELb0ELb1ELb0ELb0EEENS1_21CollectiveEpilogueFwdINS6_IJSA_SB_SA_EEES9_NS_10bfloat16_tESF_Li256ELb1ELb1ELb0ELb1EEENS1_36VarlenDynamicPersistentTileSchedulerILi128ELi128ELi256ELi128ELb0ELb1ELb1ELb1ELb1ELb1EEEEEEEEEvNT_6ParamsE)
        /*0008*/ 	.word	0x00000004


	//----- nvinfo : EIATTR_FRAME_SIZE
	.align		4
.L_12:
        /*000c*/ 	.byte	0x04, 0x11
        /*000e*/ 	.short	(.L_14 - .L_13)
	.align		4
.L_13:
        /*0010*/ 	.word	index@(_ZN7cutlass13device_kernelIN5flash11enable_sm90INS1_16FlashAttnFwdSm90INS1_25CollectiveMainloopFwdSm90ILi2EN4cute5tupleIJNS5_1CILi1EEES8_S8_EEENS6_IJNS7_ILi128EEESA_NS7_ILi256EEEEEELi256ENS_12float_e4m3_tEfNS_4arch4Sm90ELb1ELb0ELb1ELb1ELb1ELb1ELb0ELb1ELb0ELb1ELb0ELb0EEENS1_21CollectiveEpilogueFwdINS6_IJSA_SB_SA_EEES9_NS_10bfloat16_tESF_Li256ELb1ELb1ELb0ELb1EEENS1_36VarlenDynamicPersistentTileSchedulerILi128ELi128ELi256ELi128ELb0ELb1ELb1ELb1ELb1ELb1EEEEEEEEEvNT_6ParamsE)
        /*0014*/ 	.word	0x00000000


	//----- nvinfo : EIATTR_REGCOUNT
	.align		4
.L_14:
        /*0018*/ 	.byte	0x04, 0x2f
        /*001a*/ 	.short	(.L_16 - .L_15)
	.align		4
.L_15:
        /*001c*/ 	.word	index@(_ZN7cutlass13device_kernelIN5flash11enable_sm90INS1_16FlashAttnFwdSm90INS1_25CollectiveMainloopFwdSm90ILi2EN4cute5tupleIJNS5_1CILi1EEES8_S8_EEENS6_IJNS7_ILi128EEESA_NS7_ILi256EEEEEELi256ENS_12float_e4m3_tEfNS_4arch4Sm90ELb1ELb0ELb1ELb1ELb1ELb0ELb0ELb1ELb0ELb1ELb0ELb0EEENS1_21CollectiveEpilogueFwdINS6_IJSA_SB_SA_EEES9_NS_10bfloat16_tESF_Li256ELb1ELb1ELb0ELb1EEENS1_36VarlenDynamicPersistentTileSchedulerILi128ELi128ELi256ELi128ELb0ELb1ELb1ELb1ELb1ELb1EEEEEEEEEvNT_6ParamsE)
        /*0020*/ 	.word	0x00000004


	//----- nvinfo : EIATTR_FRAME_SIZE
	.align		4
.L_16:
        /*0024*/ 	.byte	0x04, 0x11
        /*0026*/ 	.short	(.L_18 - .L_17)
	.align		4
.L_17:
        /*0028*/ 	.word	index@(_ZN7cutlass13device_kernelIN5flash11enable_sm90INS1_16FlashAttnFwdSm90INS1_25CollectiveMainloopFwdSm90ILi2EN4cute5tupleIJNS5_1CILi1EEES8_S8_EEENS6_IJNS7_ILi128EEESA_NS7_ILi256EEEEEELi256ENS_12float_e4m3_tEfNS_4arch4Sm90ELb1ELb0ELb1ELb1ELb1ELb0ELb0ELb1ELb0ELb1ELb0ELb0EEENS1_21CollectiveEpilogueFwdINS6_IJSA_SB_SA_EEES9_NS_10bfloat16_tESF_Li256ELb1ELb1ELb0ELb1EEENS1_36VarlenDynamicPersistentTileSchedulerILi128ELi128ELi256ELi128ELb0ELb1ELb1ELb1ELb1ELb1EEEEEEEEEvNT_6ParamsE)
        /*002c*/ 	.word	0x00000000


	//----- nvinfo : EIATTR_REGCOUNT
	.align		4
.L_18:
        /*0030*/ 	.byte	0x04, 0x2f
        /*0032*/ 	.short	(.L_20 - .L_19)
	.align		4
.L_19:
        /*0034*/ 	.word	index@(_ZN7cutlass13device_kernelIN5flash11enable_sm90INS1_16FlashAttnFwdSm90INS1_25CollectiveMainloopFwdSm90ILi2EN4cute5tupleIJNS5_1CILi1EEES8_S8_EEENS6_IJNS7_ILi128EEESA_NS7_ILi256EEEEEELi256ENS_12float_e4m3_tEfNS_4arch4Sm90ELb1ELb0ELb1ELb0ELb1ELb0ELb0ELb1ELb0ELb1ELb0ELb0EEENS1_21CollectiveEpilogueFwdINS6_IJSA_SB_SA_EEES9_NS_10bfloat16_tESF_Li256ELb0ELb1ELb0ELb1EEENS1_30DynamicPersistentTileSchedulerILi256ELi128ELb0ELb1ELb1EEEEEEEEEvNT_6ParamsE)
        /*0038*/ 	.word	0x00000004


	//----- nvinfo : EIATTR_FRAME_SIZE
	.align		4
.L_20:
        /*003c*/ 	.byte	0x04, 0x11
        /*003e*/ 	.short	(.L_22 - .L_21)
	.align		4
.L_21:
        /*0040*/ 	.word	index@(_ZN7cutlass13device_kernelIN5flash11enable_sm90INS1_16FlashAttnFwdSm90INS1_25CollectiveMainloopFwdSm90ILi2EN4cute5tupleIJNS5_1CILi1EEES8_S8_EEENS6_IJNS7_ILi128EEESA_NS7_ILi256EEEEEELi256ENS_12float_e4m3_tEfNS_4arch4Sm90ELb1ELb0ELb1ELb0ELb1ELb0ELb0ELb1ELb0ELb1ELb0ELb0EEENS1_21CollectiveEpilogueFwdINS6_IJSA_SB_SA_EEES9_NS_10bfloat16_tESF_Li256ELb0ELb1ELb0ELb1EEENS1_30DynamicPersistentTileSchedulerILi256ELi128ELb0ELb1ELb1EEEEEEEEEvNT_6ParamsE)
        /*0044*/ 	.word	0x00000000


	//----- nvinfo : EIATTR_REGCOUNT
	.align		4
.L_22:
        /*0048*/ 	.byte	0x04, 0x2f
        /*004a*/ 	.short	(.L_24 - .L_23)
	.align		4
.L_23:
        /*004c*/ 	.word	index@(_ZN7cutlass13device_kernelIN5flash11enable_sm90INS1_16FlashAttnFwdSm90INS1_25CollectiveMainloopFwdSm90ILi2EN4cute5tupleIJNS5_1CILi1EEES8_S8_EEENS6_IJNS7_ILi128EEENS7_ILi64EEENS7_ILi256EEEEEELi256ENS_12float_e4m3_tEfNS_4arch4Sm90ELb0ELb1ELb1ELb1ELb1ELb1ELb0ELb1ELb0ELb1ELb0ELb0EEENS1_21CollectiveEpilogueFwdINS6_IJSA_SC_SB_EEES9_NS_10bfloat16_tESG_Li256ELb1ELb1ELb0ELb1EEENS1_36VarlenDynamicPersistentTileSchedulerILi128ELi64ELi256ELi128ELb0ELb1ELb1ELb1ELb0ELb1EEEEEEEEEvNT_6ParamsE)
        /*0050*/ 	.word	0x00000004


	//----- nvinfo : EIATTR_FRAME_SIZE
	.align		4
.L_24:
        /*0054*/ 	.byte	0x04, 0x11
        /*0056*/ 	.short	(.L_26 - .L_25)
	.align		4
.L_25:
        /*0058*/ 	.word	index@(_ZN7cutlass13device_kernelIN5flash11enable_sm90INS1_16FlashAttnFwdSm90INS1_25CollectiveMainloopFwdSm90ILi2EN4cute5tupleIJNS5_1CILi1EEES8_S8_EEENS6_IJNS7_ILi128EEENS7_ILi64EEENS7_ILi256EEEEEELi256ENS_12float_e4m3_tEfNS_4arch4Sm90ELb0ELb1ELb1ELb1ELb1ELb1ELb0ELb1ELb0ELb1ELb0ELb0EEENS1_21CollectiveEpilogueFwdINS6_IJSA_SC_SB_EEES9_NS_10bfloat16_tESG_Li256ELb1ELb1ELb0ELb1EEENS1_36VarlenDynamicPersistentTileSchedulerILi128ELi64ELi256ELi128ELb0ELb1ELb1ELb1ELb0ELb1EEEEEEEEEvNT_6ParamsE)
        /*005c*/ 	.word	0x00000000


	//----- nvinfo : EIATTR_REGCOUNT
	.align		4
.L_26:
        /*0060*/ 	.byte	0x04, 0x2f
        /*0062*/ 	.short	(.L_28 - .L_27)
	.align		4
.L_27:
        /*0064*/ 	.word	index@(_ZN7cutlass13device_kernelIN5flash11enable_sm90INS1_16FlashAttnFwdSm90INS1_25CollectiveMainloopFwdSm90ILi2EN4cute5tupleIJNS5_1CILi1EEES8_S8_EEENS6_IJNS7_ILi128EEENS7_ILi64EEENS7_ILi256EEEEEELi256ENS_12float_e4m3_tEfNS_4arch4Sm90ELb0ELb1ELb1ELb1ELb1ELb0ELb0ELb1ELb0ELb1ELb0ELb0EEENS1_21CollectiveEpilogueFwdINS6_IJSA_SC_SB_EEES9_NS_10bfloat16_tESG_Li256ELb1ELb1ELb0ELb1EEENS1_36VarlenDynamicPersistentTileSchedulerILi128ELi64ELi256ELi128ELb0ELb1ELb1ELb1ELb0ELb1EEEEEEEEEvNT_6ParamsE)
        /*0068*/ 	.word	0x00000004


	//----- nvinfo : EIATTR_FRAME_SIZE
	.align		4
.L_28:
        /*006c*/ 	.byte	0x04, 0x11
        /*006e*/ 	.short	(.L_30 - .L_29)
	.align		4
.L_29:
        /*0070*/ 	.word	index@(_ZN7cutlass13device_kernelIN5flash11enable_sm90INS1_16FlashAttnFwdSm90INS1_25CollectiveMainloopFwdSm90ILi2EN4cute5tupleIJNS5_1CILi1EEES8_S8_EEENS6_IJNS7_ILi128EEENS7_ILi64EEENS7_ILi256EEEEEELi256ENS_12float_e4m3_tEfNS_4arch4Sm90ELb0ELb1ELb1ELb1ELb1ELb0ELb0ELb1ELb0ELb1ELb0ELb0EEENS1_21CollectiveEpilogueFwdINS6_IJSA_SC_SB_EEES9_NS_10bfloat16_tESG_Li256ELb1ELb1ELb0ELb1EEENS1_36VarlenDynamicPersistentTileSchedulerILi128ELi64ELi256ELi128ELb0ELb1ELb1ELb1ELb0ELb1EEEEEEEEEvNT_6ParamsE)
        /*0074*/ 	.word	0x00000000


	//----- nvinfo : EIATTR_REGCOUNT
	.align		4
.L_30:
        /*0078*/ 	.byte	0x04, 0x2f
        /*007a*/ 	.short	(.L_32 - .L_31)
	.align		4
.L_31:
        /*007c*/ 	.word	index@(_ZN7cutlass13device_kernelIN5flash11enable_sm90INS1_16FlashAttnFwdSm90INS1_25CollectiveMainloopFwdSm90ILi2EN4cute5tupleIJNS5_1CILi1EEES8_S8_EEENS6_IJNS7_ILi128EEENS7_ILi64EEENS7_ILi256EEEEEELi256ENS_12float_e4m3_tEfNS_4arch4Sm90ELb0ELb1ELb1ELb0ELb1ELb0ELb0ELb1ELb0ELb1ELb0ELb0EEENS1_21CollectiveEpilogueFwdINS6_IJSA_SC_SB_EEES9_NS_10bfloat16_tESG_Li256ELb0ELb1ELb0ELb1EEENS1_30DynamicPersistentTileSchedulerILi256ELi128ELb0ELb1ELb1EEEEEEEEEvNT_6ParamsE)
        /*0080*/ 	.word	0x00000004


	//----- nvinfo : EIATTR_FRAME_SIZE
	.align		4
.L_32:
        /*0084*/ 	.byte	0x04, 0x11
        /*0086*/ 	.short	(.L_34 - .L_33)
	.align		4
.L_33:
        /*0088*/ 	.word	index@(_ZN7cutlass13device_kernelIN5flash11enable_sm90INS1_16FlashAttnFwdSm90INS1_25CollectiveMainloopFwdSm90ILi2EN4cute5tupleIJNS5_1CILi1EEES8_S8_EEENS6_IJNS7_ILi128EEENS7_ILi64EEENS7_ILi256EEEEEELi256ENS_12float_e4m3_tEfNS_4arch4Sm90ELb0ELb1ELb1ELb0ELb1ELb0ELb0ELb1ELb0ELb1ELb0ELb0EEENS1_21CollectiveEpilogueFwdINS6_IJSA_SC_SB_EEES9_NS_10bfloat16_tESG_Li256ELb0ELb1ELb0ELb1EEENS1_30DynamicPersistentTileSchedulerILi256ELi128ELb0ELb1ELb1EEEEEEEEEvNT_6ParamsE)
        /*008c*/ 	.word	0x00000000


	//----- nvinfo : EIATTR_REGCOUNT
	.align		4
.L_34:
        /*0090*/ 	.byte	0x04, 0x2f
        /*0092*/ 	.short	(.L_36 - .L_35)
	.align		4
.L_35:
        /*0094*/ 	.word	index@(_ZN7cutlass13device_kernelIN5flash11enable_sm90INS1_16FlashAttnFwdSm90INS1_25CollectiveMainloopFwdSm90ILi2EN4cute5tupleIJNS5_1CILi1EEES8_S8_EEENS6_IJNS7_ILi128EEESA_NS7_ILi256EEEEEELi256ENS_12float_e4m3_tEfNS_4arch4Sm90ELb0ELb0ELb1ELb1ELb1ELb1ELb0ELb1ELb0ELb1ELb0ELb0EEENS1_21CollectiveEpilogueFwdINS6_IJSA_SB_SA_EEES9_NS_10bfloat16_tESF_Li256ELb1ELb1ELb0ELb1EEENS1_36VarlenDynamicPersistentTileSchedulerILi128ELi128ELi256ELi128ELb0ELb1ELb1ELb0ELb1ELb1EEEEEEEEEvNT_6ParamsE)
        /*0098*/ 	.word	0x00000004


	//----- nvinfo : EIATTR_FRAME_SIZE
	.align		4
.L_36:
        /*009c*/ 	.byte	0x04, 0x11
        /*009e*/ 	.short	(.L_38 - .L_37)
	.align		4
.L_37:
        /*00a0*/ 	.word	index@(_ZN7cutlass13device_kernelIN5flash11enable_sm90INS1_16FlashAttnFwdSm90INS1_25CollectiveMainloopFwdSm90ILi2EN4cute5tupleIJNS5_1CILi1EEES8_S8_EEENS6_IJNS7_ILi128EEESA_NS7_ILi256EEEEEELi256ENS_12float_e4m3_tEfNS_4arch4Sm90ELb0ELb0ELb1ELb1ELb1ELb1ELb0ELb1ELb0ELb1ELb0ELb0EEENS1_21CollectiveEpilogueFwdINS6_IJSA_SB_SA_EEES9_NS_10bfloat16_tESF_Li256ELb1ELb1ELb0ELb1EEENS1_36VarlenDynamicPersistentTileSchedulerILi128ELi128ELi256ELi128ELb0ELb1ELb1ELb0ELb1ELb1EEEEEEEEEvNT_6ParamsE)
        /*00a4*/ 	.word	0x00000000


	//----- nvinfo : EIATTR_REGCOUNT
	.align		4
.L_38:
        /*00a8*/ 	.byte	0x04, 0x2f
        /*00aa*/ 	.short	(.L_40 - .L_39)
	.align		4
.L_39:
        /*00ac*/ 	.word	index@(_ZN7cutlass13device_kernelIN5flash11enable_sm90INS1_16FlashAttnFwdSm90INS1_25CollectiveMainloopFwdSm90ILi2EN4cute5tupleIJNS5_1CILi1EEES8_S8_EEENS6_IJNS7_ILi128EEESA_NS7_ILi256EEEEEELi256ENS_12float_e4m3_tEfNS_4arch4Sm90ELb0ELb0ELb1ELb1ELb1ELb0ELb0ELb1ELb0ELb1ELb0ELb0EEENS1_21CollectiveEpilogueFwdINS6_IJSA_SB_SA_EEES9_NS_10bfloat16_tESF_Li256ELb1ELb1ELb0ELb1EEENS1_36VarlenDynamicPersistentTileSchedulerILi128ELi128ELi256ELi128ELb0ELb1ELb1ELb0ELb1ELb1EEEEEEEEEvNT_6ParamsE)
        /*00b0*/ 	.word	0x00000004


	//----- nvinfo : EIATTR_FRAME_SIZE
	.align		4
.L_40:
        /*00b4*/ 	.byte	0x04, 0x11
        /*00b6*/ 	.short	(.L_42 - .L_41)
	.align		4
.L_41:
        /*00b8*/ 	.word	index@(_ZN7cutlass13device_kernelIN5flash11enable_sm90INS1_16FlashAttnFwdSm90INS1_25CollectiveMainloopFwdSm90ILi2EN4cute5tupleIJNS5_1CILi1EEES8_S8_EEENS6_IJNS7_ILi128EEESA_NS7_ILi256EEEEEELi256ENS_12float_e4m3_tEfNS_4arch4Sm90ELb0ELb0ELb1ELb1ELb1ELb0ELb0ELb1ELb0ELb1ELb0ELb0EEENS1_21CollectiveEpilogueFwdINS6_IJSA_SB_SA_EEES9_NS_10bfloat16_tESF_Li256ELb1ELb1ELb0ELb1EEENS1_36VarlenDynamicPersistentTileSchedulerILi128ELi128ELi256ELi128ELb0ELb1ELb1ELb0ELb1ELb1EEEEEEEEEvNT_6ParamsE)
        /*00bc*/ 	.word	0x00000000


	//----- nvinfo : EIATTR_REGCOUNT
	.align		4
.L_42:
        /*00c0*/ 	.byte	0x04, 0x2f
        /*00c2*/ 	.short	(.L_44 - .L_43)
	.align		4
.L_43:
        /*00c4*/ 	.word	index@(_ZN7cutlass13device_kernelIN5flash11enable_sm90INS1_16FlashAttnFwdSm90INS1_25CollectiveMainloopFwdSm90ILi2EN4cute5tupleIJNS5_1CILi1EEES8_S8_EEENS6_IJNS7_ILi128EEESA_NS7_ILi256EEEEEELi256ENS_12float_e4m3_tEfNS_4arch4Sm90ELb0ELb0ELb1ELb0ELb1ELb0ELb0ELb1ELb0ELb1ELb0ELb0EEENS1_21CollectiveEpilogueFwdINS6_IJSA_SB_SA_EEES9_NS_10bfloat16_tESF_Li256ELb0ELb1ELb0ELb1EEENS1_29StaticPersistentTileSchedulerILb0EEEEEEEEEvNT_6ParamsE)
        /*00c8*/ 	.word	0x00000004


	//----- nvinfo : EIATTR_FRAME_SIZE
	.align		4
.L_44:
        /*00cc*/ 	.byte	0x04, 0x11
        /*00ce*/ 	.short	(.L_46 - .L_45)
	.align		4
.L_45:
        /*00d0*/ 	.word	index@(_ZN7cutlass13device_kernelIN5flash11enable_sm90INS1_16FlashAttnFwdSm90INS1_25CollectiveMainloopFwdSm90ILi2EN4cute5tupleIJNS5_1CILi1EEES8_S8_EEENS6_IJNS7_ILi128EEESA_NS7_ILi256EEEEEELi256ENS_12float_e4m3_tEfNS_4arch4Sm90ELb0ELb0ELb1ELb0ELb1ELb0ELb0ELb1ELb0ELb1ELb0ELb0EEENS1_21CollectiveEpilogueFwdINS6_IJSA_SB_SA_EEES9_NS_10bfloat16_tESF_Li256ELb0ELb1ELb0ELb1EEENS1_29StaticPersistentTileSchedulerILb0EEEEEEEEEvNT_6ParamsE)
        /*00d4*/ 	.word	0x00000000


	//----- nvinfo : EIATTR_MIN_STACK_SIZE
	.align		4
.L_46:
        /*00d8*/ 	.byte	0x04, 0x12
        /*00da*/ 	.short	(.L_48 - .L_47)
	.align		4
.L_47:
        /*00dc*/ 	.word	index@(_ZN7cutlass13device_kernelIN5flash11enable_sm90INS1_16FlashAttnFwdSm90INS1_25CollectiveMainloopFwdSm90ILi2EN4cute5tupleIJNS5_1CILi1EEES8_S8_EEENS6_IJNS7_ILi128EEESA_NS7_ILi256EEEEEELi256ENS_12float_e4m3_tEfNS_4arch4Sm90ELb0ELb0ELb1ELb0ELb1ELb0ELb0ELb1ELb0ELb1ELb0ELb0EEENS1_21CollectiveEpilogueFwdINS6_IJSA_SB_SA_EEES9_NS_10bfloat16_tESF_Li256ELb0ELb1ELb0ELb1EEENS1_29StaticPersistentTileSchedulerILb0EEEEEEEEEvNT_6ParamsE)
        /*00e0*/ 	.word	0x00000000


	//----- nvinfo : EIATTR_MIN_STACK_SIZE
	.align		4
.L_48:
        /*00e4*/ 	.byte	0x04, 0x12
        /*00e6*/ 	.short	(.L_50 - .L_49)
	.align		4
.L_49:
        /*00e8*/ 	.word	index@(_ZN7cutlass13device_kernelIN5flash11enable_sm90INS1_16FlashAttnFwdSm90INS1_25CollectiveMainloopFwdSm90ILi2EN4cute5tupleIJNS5_1CILi1EEES8_S8_EEENS6_IJNS7_ILi128EEESA_NS7_ILi256EEEEEELi256ENS_12float_e4m3_tEfNS_4arch4Sm90ELb0ELb0ELb1ELb1ELb1ELb0ELb0ELb1ELb0ELb1ELb0ELb0EEENS1_21CollectiveEpilogueFwdINS6_IJSA_SB_SA_EEES9_NS_10bfloat16_tESF_Li256ELb1ELb1ELb0ELb1EEENS1_36VarlenDynamicPersistentTileSchedulerILi128ELi128ELi256ELi128ELb0ELb1ELb1ELb0ELb1ELb1EEEEEEEEEvNT_6ParamsE)
        /*00ec*/ 	.word	0x00000000


	//----- nvinfo : EIATTR_MIN_STACK_SIZE
	.align		4
.L_50:
        /*00f0*/ 	.byte	0x04, 0x12
        /*00f2*/ 	.short	(.L_52 - .L_51)
	.align		4
.L_51:
        /*00f4*/ 	.word	index@(_ZN7cutlass13device_kernelIN5flash11enable_sm90INS1_16FlashAttnFwdSm90INS1_25CollectiveMainloopFwdSm90ILi2EN4cute5tupleIJNS5_1CILi1EEES8_S8_EEENS6_IJNS7_ILi128EEESA_NS7_ILi256EEEEEELi256ENS_12float_e4m3_tEfNS_4arch4Sm90ELb0ELb0ELb1ELb1ELb1ELb1ELb0ELb1ELb0ELb1ELb0ELb0EEENS1_21CollectiveEpilogueFwdINS6_IJSA_SB_SA_EEES9_NS_10bfloat16_tESF_Li256ELb1ELb1ELb0ELb1EEENS1_36VarlenDynamicPersistentTileSchedulerILi128ELi128ELi256ELi128ELb0ELb1ELb1ELb0ELb1ELb1EEEEEEEEEvNT_6ParamsE)
        /*00f8*/ 	.word	0x00000000


	//----- nvinfo : EIATTR_MIN_STACK_SIZE
	.align		4
.L_52:
        /*00fc*/ 	.byte	0x04, 0x12
        /*00fe*/ 	.short	(.L_54 - .L_53)
	.align		4
.L_53:
        /*0100*/ 	.word	index@(_ZN7cutlass13device_kernelIN5flash11enable_sm90INS1_16FlashAttnFwdSm90INS1_25CollectiveMainloopFwdSm90ILi2EN4cute5tupleIJNS5_1CILi1EEES8_S8_EEENS6_IJNS7_ILi128EEENS7_ILi64EEENS7_ILi256EEEEEELi256ENS_12float_e4m3_tEfNS_4arch4Sm90ELb0ELb1ELb1ELb0ELb1ELb0ELb0ELb1ELb0ELb1ELb0ELb0EEENS1_21CollectiveEpilogueFwdINS6_IJSA_SC_SB_EEES9_NS_10bfloat16_tESG_Li256ELb0ELb1ELb0ELb1EEENS1_30DynamicPersistentTileSchedulerILi256ELi128ELb0ELb1ELb1EEEEEEEEEvNT_6ParamsE)
        /*0104*/ 	.word	0x00000000


	//----- nvinfo : EIATTR_MIN_STACK_SIZE
	.align		4
.L_54:
        /*0108*/ 	.byte	0x04, 0x12
        /*010a*/ 	.short	(.L_56 - .L_55)
	.align		4
.L_55:
        /*010c*/ 	.word	index@(_ZN7cutlass13device_kernelIN5flash11enable_sm90INS1_16FlashAttnFwdSm90INS1_25CollectiveMainloopFwdSm90ILi2EN4cute5tupleIJNS5_1CILi1EEES8_S8_EEENS6_IJNS7_ILi128EEENS7_ILi64EEENS7_ILi256EEEEEELi256ENS_12float_e4m3_tEfNS_4arch4Sm90ELb0ELb1ELb1ELb1ELb1ELb0ELb0ELb1ELb0ELb1ELb0ELb0EEENS1_21CollectiveEpilogueFwdINS6_IJSA_SC_SB_EEES9_NS_10bfloat16_tESG_Li256ELb1ELb1ELb0ELb1EEENS1_36VarlenDynamicPersistentTileSchedulerILi128ELi64ELi256ELi128ELb0ELb1ELb1ELb1ELb0ELb1EEEEEEEEEvNT_6ParamsE)
        /*0110*/ 	.word	0x00000000


	//----- nvinfo : EIATTR_MIN_STACK_SIZE
	.align		4
.L_56:
        /*0114*/ 	.byte	0x04, 0x12
        /*0116*/ 	.short	(.L_58 - .L_57)
	.align		4
.L_57:
        /*0118*/ 	.word	index@(_ZN7cutlass13device_kernelIN5flash11enable_sm90INS1_16FlashAttnFwdSm90INS1_25CollectiveMainloopFwdSm90ILi2EN4cute5tupleIJNS5_1CILi1EEES8_S8_EEENS6_IJNS7_ILi128EEENS7_ILi64EEENS7_ILi256EEEEEELi256ENS_12float_e4m3_tEfNS_4arch4Sm90ELb0ELb1ELb1ELb1ELb1ELb1ELb0ELb1ELb0ELb1ELb0ELb0EEENS1_21CollectiveEpilogueFwdINS6_IJSA_SC_SB_EEES9_NS_10bfloat16_tESG_Li256ELb1ELb1ELb0ELb1EEENS1_36VarlenDynamicPersistentTileSchedulerILi128ELi64ELi256ELi128ELb0ELb1ELb1ELb1ELb0ELb1EEEEEEEEEvNT_6ParamsE)
        /*011c*/ 	.word	0x00000000


	//----- nvinfo : EIATTR_MIN_STACK_SIZE
	.align		4
.L_58:
        /*0120*/ 	.byte	0x04, 0x12
        /*0122*/ 	.short	(.L_60 - .L_59)
	.align		4
.L_59:
        /*0124*/ 	.word	index@(_ZN7cutlass13device_kernelIN5flash11enable_sm90INS1_16FlashAttnFwdSm90INS1_25CollectiveMainloopFwdSm90ILi2EN4cute5tupleIJNS5_1CILi1EEES8_S8_EEENS6_IJNS7_ILi128EEESA_NS7_ILi256EEEEEELi256ENS_12float_e4m3_tEfNS_4arch4Sm90ELb1ELb0ELb1ELb0ELb1ELb0ELb0ELb1ELb0ELb1ELb0ELb0EEENS1_21CollectiveEpilogueFwdINS6_IJSA_SB_SA_EEES9_NS_10bfloat16_tESF_Li256ELb0ELb1ELb0ELb1EEENS1_30DynamicPersistentTileSchedulerILi256ELi128ELb0ELb1ELb1EEEEEEEEEvNT_6ParamsE)
        /*0128*/ 	.word	0x00000000


	//----- nvinfo : EIATTR_MIN_STACK_SIZE
	.align		4
.L_60:
        /*012c*/ 	.byte	0x04, 0x12
        /*012e*/ 	.short	(.L_62 - .L_61)
	.align		4
.L_61:
        /*0130*/ 	.word	index@(_ZN7cutlass13device_kernelIN5flash11enable_sm90INS1_16FlashAttnFwdSm90INS1_25CollectiveMainloopFwdSm90ILi2EN4cute5tupleIJNS5_1CILi1EEES8_S8_EEENS6_IJNS7_ILi128EEESA_NS7_ILi256EEEEEELi256ENS_12float_e4m3_tEfNS_4arch4Sm90ELb1ELb0ELb1ELb1ELb1ELb0ELb0ELb1ELb0ELb1ELb0ELb0EEENS1_21CollectiveEpilogueFwdINS6_IJSA_SB_SA_EEES9_NS_10bfloat16_tESF_Li256ELb1ELb1ELb0ELb1EEENS1_36VarlenDynamicPersistentTileSchedulerILi128ELi128ELi256ELi128ELb0ELb1ELb1ELb1ELb1ELb1EEEEEEEEEvNT_6ParamsE)
        /*0134*/ 	.word	0x00000000


	//----- nvinfo : EIATTR_MIN_STACK_SIZE
	.align		4
.L_62:
        /*0138*/ 	.byte	0x04, 0x12
        /*013a*/ 	.short	(.L_64 - .L_63)
	.align		4
.L_63:
        /*013c*/ 	.word	index@(_ZN7cutlass13device_kernelIN5flash11enable_sm90INS1_16FlashAttnFwdSm90INS1_25CollectiveMainloopFwdSm90ILi2EN4cute5tupleIJNS5_1CILi1EEES8_S8_EEENS6_IJNS7_ILi128EEESA_NS7_ILi256EEEEEELi256ENS_12float_e4m3_tEfNS_4arch4Sm90ELb1ELb0ELb1ELb1ELb1ELb1ELb0ELb1ELb0ELb1ELb0ELb0EEENS1_21CollectiveEpilogueFwdINS6_IJSA_SB_SA_EEES9_NS_10bfloat16_tESF_Li256ELb1ELb1ELb0ELb1EEENS1_36VarlenDynamicPersistentTileSchedulerILi128ELi128ELi256ELi128ELb0ELb1ELb1ELb1ELb1ELb1EEEEEEEEEvNT_6ParamsE)
        /*0140*/ 	.word	0x00000000
.L_64:


//--------------------- .nv.compat                --------------------------
	.section	.nv.compat,"",@"SHT_CUDA_COMPAT_INFO"
	.align	4
        /*0000*/ 	.byte	0x02, 0x09, 0x01, 0x00, 0x02, 0x02, 0x01, 0x00, 0x02, 0x05, 0x05, 0x00, 0x03, 0x07, 0x01, 0x01
        /*0010*/ 	.byte	0x02, 0x03, 0x00, 0x00, 0x02, 0x06, 0x01, 0x00, 0x04, 0x0b, 0x08, 0x00, 0x09, 0x00, 0x00, 0x00
        /*0020*/ 	.byte	0x00, 0x00, 0x00, 0x00


//--------------------- .nv.info._ZN7cutlass13device_kernelIN5flash11enable_sm90INS1_16FlashAttnFwdSm90INS1_25CollectiveMainloopFwdSm90ILi2EN4cute5tupleIJNS5_1CILi1EEES8_S8_EEENS6_IJNS7_ILi128EEESA_NS7_ILi256EEEEEELi256ENS_12float_e4m3_tEfNS_4arch4Sm90ELb0ELb0ELb1ELb0ELb1ELb0ELb0ELb1ELb0ELb1ELb0ELb0EEENS1_21CollectiveEpilogueFwdINS6_IJSA_SB_SA_EEES9_NS_10bfloat16_tESF_Li256ELb0ELb1ELb0ELb1EEENS1_29StaticPersistentTileSchedulerILb0EEEEEEEEEvNT_6ParamsE --------------------------
	.section	.nv.info._ZN7cutlass13device_kernelIN5flash11enable_sm90INS1_16FlashAttnFwdSm90INS1_25CollectiveMainloopFwdSm90ILi2EN4cute5tupleIJNS5_1CILi1EEES8_S8_EEENS6_IJNS7_ILi128EEESA_NS7_ILi256EEEEEELi256ENS_12float_e4m3_tEfNS_4arch4Sm90ELb0ELb0ELb1ELb0ELb1ELb0ELb0ELb1ELb0ELb1ELb0ELb0EEENS1_21CollectiveEpilogueFwdINS6_IJSA_SB_SA_EEES9_NS_10bfloat16_tESF_Li256ELb0ELb1ELb0ELb1EEENS1_29StaticPersistentTileSchedulerILb0EEEEEEEEEvNT_6ParamsE,"",@"SHT_CUDA_INFO"
	.sectionflags	@""
	.align	4


	//----- nvinfo : EIATTR_CUDA_API_VERSION
	.align		4
        /*0000*/ 	.byte	0x04, 0x37
        /*0002*/ 	.short	(.L_66 - .L_65)
.L_65:
        /*0004*/ 	.word	0x00000082


	//----- nvinfo : EIATTR_KPARAM_INFO
	.align		4
.L_66:
        /*0008*/ 	.byte	0x04, 0x17
        /*000a*/ 	.short	(.L_68 - .L_67)
.L_67:
        /*000c*/ 	.word	0x00000000
        /*0010*/ 	.short	0x0000
        /*0012*/ 	.short	0x0000
        /*0014*/ 	.byte	0x00, 0xf0, 0x01, 0x28


	//----- nvinfo : EIATTR_SPARSE_MMA_MASK
	.align		4
.L_68:
        /*0018*/ 	.byte	0x03, 0x50
        /*001a*/ 	.short	0x0000


	//----- nvinfo : EIATTR_MAXREG_COUNT
	.align		4
        /*001c*/ 	.byte	0x03, 0x1b
        /*001e*/ 	.short	0x00a8


	//----- nvinfo : EIATTR_MERCURY_ISA_VERSION
	.align		4
        /*0020*/ 	.byte	0x03, 0x5f
        /*0022*/ 	.short	0x0101


	//----- nvinfo : EIATTR_VRC_CTA_INIT_COUNT
	.align		4
        /*0024*/ 	.byte	0x02, 0x4a
	.zero		1
	.zero		1


	//----- nvinfo : EIATTR_EXIT_INSTR_OFFSETS
	.align		4
        /*0028*/ 	.byte	0x04, 0x1c
        /*002a*/ 	.short	(.L_70 - .L_69)


	//   ....[0]....
.L_69:
        /*002c*/ 	.word	0x00000010


	//----- nvinfo : EIATTR_MAX_THREADS
	.align		4
.L_70:
        /*0030*/ 	.byte	0x04, 0x05
        /*0032*/ 	.short	(.L_72 - .L_71)
.L_71:
        /*0034*/ 	.word	0x00000180
        /*0038*/ 	.word	0x00000001
        /*003c*/ 	.word	0x00000001


	//----- nvinfo : EIATTR_CBANK_PARAM_SIZE
	.align		4
.L_72:
        /*0040*/ 	.byte	0x03, 0x19
        /*0042*/ 	.short	0x0a00


	//----- nvinfo : EIATTR_PARAM_CBANK
	.align		4
        /*0044*/ 	.byte	0x04, 0x0a
        /*0046*/ 	.short	(.L_74 - .L_73)
	.align		4
.L_73:
        /*0048*/ 	.word	index@(.nv.constant0._ZN7cutlass13device_kernelIN5flash11enable_sm90INS1_16FlashAttnFwdSm90INS1_25CollectiveMainloopFwdSm90ILi2EN4cute5tupleIJNS5_1CILi1EEES8_S8_EEENS6_IJNS7_ILi128EEESA_NS7_ILi256EEEEEELi256ENS_12float_e4m3_tEfNS_4arch4Sm90ELb0ELb0ELb1ELb0ELb1ELb0ELb0ELb1ELb0ELb1ELb0ELb0EEENS1_21CollectiveEpilogueFwdINS6_IJSA_SB_SA_EEES9_NS_10bfloat16_tESF_Li256ELb0ELb1ELb0ELb1EEENS1_29StaticPersistentTileSchedulerILb0EEEEEEEEEvNT_6ParamsE)
        /*004c*/ 	.short	0x0380
        /*004e*/ 	.short	0x0a00


	//----- nvinfo : EIATTR_SW_WAR
	.align		4
.L_74:
        /*0050*/ 	.byte	0x04, 0x36
        /*0052*/ 	.short	(.L_76 - .L_75)
.L_75:
        /*0054*/ 	.word	0x00000008
.L_76:


//--------------------- .nv.info._ZN7cutlass13device_kernelIN5flash11enable_sm90INS1_16FlashAttnFwdSm90INS1_25CollectiveMainloopFwdSm90ILi2EN4cute5tupleIJNS5_1CILi1EEES8_S8_EEENS6_IJNS7_ILi128EEESA_NS7_ILi256EEEEEELi256ENS_12float_e4m3_tEfNS_4arch4Sm90ELb0ELb0ELb1ELb1ELb1ELb0ELb0ELb1ELb0ELb1ELb0ELb0EEENS1_21CollectiveEpilogueFwdINS6_IJSA_SB_SA_EEES9_NS_10bfloat16_tESF_Li256ELb1ELb1ELb0ELb1EEENS1_36VarlenDynamicPersistentTileSchedulerILi128ELi128ELi256ELi128ELb0ELb1ELb1ELb0ELb1ELb1EEEEEEEEEvNT_6ParamsE --------------------------
	.section	.nv.info._ZN7cutlass13device_kernelIN5flash11enable_sm90INS1_16FlashAttnFwdSm90INS1_25CollectiveMainloopFwdSm90ILi2EN4cute5tupleIJNS5_1CILi1EEES8_S8_EEENS6_IJNS7_ILi128EEESA_NS7_ILi256EEEEEELi256ENS_12float_e4m3_tEfNS_4arch4Sm90ELb0ELb0ELb1ELb1ELb1ELb0ELb0ELb1ELb0ELb1ELb0ELb0EEENS1_21CollectiveEpilogueFwdINS6_IJSA_SB_SA_EEES9_NS_10bfloat16_tESF_Li256ELb1ELb1ELb0ELb1EEENS1_36VarlenDynamicPersistentTileSchedulerILi128ELi128ELi256ELi128ELb0ELb1ELb1ELb0ELb1ELb1EEEEEEEEEvNT_6ParamsE,"",@"SHT_CUDA_INFO"
	.sectionflags	@""
	.align	4


	//----- nvinfo : EIATTR_CUDA_API_VERSION
	.align		4
        /*0000*/ 	.byte	0x04, 0x37
        /*0002*/ 	.short	(.L_78 - .L_77)
.L_77:
        /*0004*/ 	.word	0x00000082


	//----- nvinfo : EIATTR_KPARAM_INFO
	.align		4
.L_78:
        /*0008*/ 	.byte	0x04, 0x17
        /*000a*/ 	.short	(.L_80 - .L_79)
.L_79:
        /*000c*/ 	.word	0x00000000
        /*0010*/ 	.short	0x0000
        /*0012*/ 	.short	0x0000
        /*0014*/ 	.byte	0x00, 0xf0, 0x01, 0x2a


	//----- nvinfo : EIATTR_SPARSE_MMA_MASK
	.align		4
.L_80:
        /*0018*/ 	.byte	0x03, 0x50
        /*001a*/ 	.short	0x0000


	//----- nvinfo : EIATTR_MAXREG_COUNT
	.align		4
        /*001c*/ 	.byte	0x03, 0x1b
        /*001e*/ 	.short	0x00a8


	//----- nvinfo : EIATTR_MERCURY_ISA_VERSION
	.align		4
        /*0020*/ 	.byte	0x03, 0x5f
        /*0022*/ 	.short	0x0101


	//----- nvinfo : EIATTR_VRC_CTA_INIT_COUNT
	.align		4
        /*0024*/ 	.byte	0x02, 0x4a
	.zero		1
	.zero		1


	//----- nvinfo : EIATTR_EXIT_INSTR_OFFSETS
	.align		4
        /*0028*/ 	.byte	0x04, 0x1c
        /*002a*/ 	.short	(.L_82 - .L_81)


	//   ....[0]....
.L_81:
        /*002c*/ 	.word	0x00000010


	//----- nvinfo : EIATTR_MAX_THREADS
	.align		4
.L_82:
        /*0030*/ 	.byte	0x04, 0x05
        /*0032*/ 	.short	(.L_84 - .L_83)
.L_83:
        /*0034*/ 	.word	0x00000180
        /*0038*/ 	.word	0x00000001
        /*003c*/ 	.word	0x00000001


	//----- nvinfo : EIATTR_CBANK_PARAM_SIZE
	.align		4
.L_84:
        /*0040*/ 	.byte	0x03, 0x19
        /*0042*/ 	.short	0x0a80


	//----- nvinfo : EIATTR_PARAM_CBANK
	.align		4
        /*0044*/ 	.byte	0x04, 0x0a
        /*0046*/ 	.short	(.L_86 - .L_85)
	.align		4
.L_85:
        /*0048*/ 	.word	index@(.nv.constant0._ZN7cutlass13device_kernelIN5flash11enable_sm90INS1_16FlashAttnFwdSm90INS1_25CollectiveMainloopFwdSm90ILi2EN4cute5tupleIJNS5_1CILi1EEES8_S8_EEENS6_IJNS7_ILi128EEESA_NS7_ILi256EEEEEELi256ENS_12float_e4m3_tEfNS_4arch4Sm90ELb0ELb0ELb1ELb1ELb1ELb0ELb0ELb1ELb0ELb1ELb0ELb0EEENS1_21CollectiveEpilogueFwdINS6_IJSA_SB_SA_EEES9_NS_10bfloat16_tESF_Li256ELb1ELb1ELb0ELb1EEENS1_36VarlenDynamicPersistentTileSchedulerILi128ELi128ELi256ELi128ELb0ELb1ELb1ELb0ELb1ELb1EEEEEEEEEvNT_6ParamsE)
        /*004c*/ 	.short	0x0380
        /*004e*/ 	.short	0x0a80


	//----- nvinfo : EIATTR_SW_WAR
	.align		4
.L_86:
        /*0050*/ 	.byte	0x04, 0x36
        /*0052*/ 	.short	(.L_88 - .L_87)
.L_87:
        /*0054*/ 	.word	0x00000008
.L_88:


//--------------------- .nv.info._ZN7cutlass13device_kernelIN5flash11enable_sm90INS1_16FlashAttnFwdSm90INS1_25CollectiveMainloopFwdSm90ILi2EN4cute5tupleIJNS5_1CILi1EEES8_S8_EEENS6_IJNS7_ILi128EEESA_NS7_ILi256EEEEEELi256ENS_12float_e4m3_tEfNS_4arch4Sm90ELb0ELb0ELb1ELb1ELb1ELb1ELb0ELb1ELb0ELb1ELb0ELb0EEENS1_21CollectiveEpilogueFwdINS6_IJSA_SB_SA_EEES9_NS_10bfloat16_tESF_Li256ELb1ELb1ELb0ELb1EEENS1_36VarlenDynamicPersistentTileSchedulerILi128ELi128ELi256ELi128ELb0ELb1ELb1ELb0ELb1ELb1EEEEEEEEEvNT_6ParamsE --------------------------
	.section	.nv.info._ZN7cutlass13device_kernelIN5flash11enable_sm90INS1_16FlashAttnFwdSm90INS1_25CollectiveMainloopFwdSm90ILi2EN4cute5tupleIJNS5_1CILi1EEES8_S8_EEENS6_IJNS7_ILi128EEESA_NS7_ILi256EEEEEELi256ENS_12float_e4m3_tEfNS_4arch4Sm90ELb0ELb0ELb1ELb1ELb1ELb1ELb0ELb1ELb0ELb1ELb0ELb0EEENS1_21CollectiveEpilogueFwdINS6_IJSA_SB_SA_EEES9_NS_10bfloat16_tESF_Li256ELb1ELb1ELb0ELb1EEENS1_36VarlenDynamicPersistentTileSchedulerILi128ELi128ELi256ELi128ELb0ELb1ELb1ELb0ELb1ELb1EEEEEEEEEvNT_6ParamsE,"",@"SHT_CUDA_INFO"
	.sectionflags	@""
	.align	4


	//----- nvinfo : EIATTR_CUDA_API_VERSION
	.align		4
        /*0000*/ 	.byte	0x04, 0x37
        /*0002*/ 	.short	(.L_90 - .L_89)
.L_89:
        /*0004*/ 	.word	0x00000082


	//----- nvinfo : EIATTR_KPARAM_INFO
	.align		4
.L_90:
        /*0008*/ 	.byte	0x04, 0x17
        /*000a*/ 	.short	(.L_92 - .L_91)
.L_91:
        /*000c*/ 	.word	0x00000000
        /*0010*/ 	.short	0x0000
        /*0012*/ 	.short	0x0000
        /*0014*/ 	.byte	0x00, 0xf0, 0x01, 0x2a


	//----- nvinfo : EIATTR_SPARSE_MMA_MASK
	.align		4
.L_92:
        /*0018*/ 	.byte	0x03, 0x50
        /*001a*/ 	.short	0x0000


	//----- nvinfo : EIATTR_MAXREG_COUNT
	.align		4
        /*001c*/ 	.byte	0x03, 0x1b
        /*001e*/ 	.short	0x00a8


	//----- nvinfo : EIATTR_MERCURY_ISA_VERSION
	.align		4
        /*0020*/ 	.byte	0x03, 0x5f
        /*0022*/ 	.short	0x0101


	//----- nvinfo : EIATTR_VRC_CTA_INIT_COUNT
	.align		4
        /*0024*/ 	.byte	0x02, 0x4a
	.zero		1
	.zero		1


	//----- nvinfo : EIATTR_EXIT_INSTR_OFFSETS
	.align		4
        /*0028*/ 	.byte	0x04, 0x1c
        /*002a*/ 	.short	(.L_94 - .L_93)


	//   ....[0]....
.L_93:
        /*002c*/ 	.word	0x00000010


	//----- nvinfo : EIATTR_MAX_THREADS
	.align		4
.L_94:
        /*0030*/ 	.byte	0x04, 0x05
        /*0032*/ 	.short	(.L_96 - .L_95)
.L_95:
        /*0034*/ 	.word	0x00000180
        /*0038*/ 	.word	0x00000001
        /*003c*/ 	.word	0x00000001


	//----- nvinfo : EIATTR_CBANK_PARAM_SIZE
	.align		4
.L_96:
        /*0040*/ 	.byte	0x03, 0x19
        /*0042*/ 	.short	0x0a80


	//----- nvinfo : EIATTR_PARAM_CBANK
	.align		4
        /*0044*/ 	.byte	0x04, 0x0a
        /*0046*/ 	.short	(.L_98 - .L_97)
	.align		4
.L_97:
        /*0048*/ 	.word	index@(.nv.constant0._ZN7cutlass13device_kernelIN5flash11enable_sm90INS1_16FlashAttnFwdSm90INS1_25CollectiveMainloopFwdSm90ILi2EN4cute5tupleIJNS5_1CILi1EEES8_S8_EEENS6_IJNS7_ILi128EEESA_NS7_ILi256EEEEEELi256ENS_12float_e4m3_tEfNS_4arch4Sm90ELb0ELb0ELb1ELb1ELb1ELb1ELb0ELb1ELb0ELb1ELb0ELb0EEENS1_21CollectiveEpilogueFwdINS6_IJSA_SB_SA_EEES9_NS_10bfloat16_tESF_Li256ELb1ELb1ELb0ELb1EEENS1_36VarlenDynamicPersistentTileSchedulerILi128ELi128ELi256ELi128ELb0ELb1ELb1ELb0ELb1ELb1EEEEEEEEEvNT_6ParamsE)
        /*004c*/ 	.short	0x0380
        /*004e*/ 	.short	0x0a80


	//----- nvinfo : EIATTR_SW_WAR
	.align		4
.L_98:
        /*0050*/ 	.byte	0x04, 0x36
        /*0052*/ 	.short	(.L_100 - .L_99)
.L_99:
        /*0054*/ 	.word	0x00000008
.L_100:


//--------------------- .nv.info._ZN7cutlass13device_kernelIN5flash11enable_sm90INS1_16FlashAttnFwdSm90INS1_25CollectiveMainloopFwdSm90ILi2EN4cute5tupleIJNS5_1CILi1EEES8_S8_EEENS6_IJNS7_ILi128EEENS7_ILi64EEENS7_ILi256EEEEEELi256ENS_12float_e4m3_tEfNS_4arch4Sm90ELb0ELb1ELb1ELb0ELb1ELb0ELb0ELb1ELb0ELb1ELb0ELb0EEENS1_21CollectiveEpilogueFwdINS6_IJSA_SC_SB_EEES9_NS_10bfloat16_tESG_Li256ELb0ELb1ELb0ELb1EEENS1_30DynamicPersistentTileSchedulerILi256ELi128ELb0ELb1ELb1EEEEEEEEEvNT_6ParamsE --------------------------
	.section	.nv.info._ZN7cutlass13device_kernelIN5flash11enable_sm90INS1_16FlashAttnFwdSm90INS1_25CollectiveMainloopFwdSm90ILi2EN4cute5tupleIJNS5_1CILi1EEES8_S8_EEENS6_IJNS7_ILi128EEENS7_ILi64EEENS7_ILi256EEEEEELi256ENS_12float_e4m3_tEfNS_4arch4Sm90ELb0ELb1ELb1ELb0ELb1ELb0ELb0ELb1ELb0ELb1ELb0ELb0EEENS1_21CollectiveEpilogueFwdINS6_IJSA_SC_SB_EEES9_NS_10bfloat16_tESG_Li256ELb0ELb1ELb0ELb1EEENS1_30DynamicPersistentTileSchedulerILi256ELi128ELb0ELb1ELb1EEEEEEEEEvNT_6ParamsE,"",@"SHT_CUDA_INFO"
	.sectionflags	@""
	.align	4


	//----- nvinfo : EIATTR_CUDA_API_VERSION
	.align		4
        /*0000*/ 	.byte	0x04, 0x37
        /*0002*/ 	.short	(.L_102 - .L_101)
.L_101:
        /*0004*/ 	.word	0x00000082


	//----- nvinfo : EIATTR_KPARAM_INFO
	.align		4
.L_102:
        /*0008*/ 	.byte	0x04, 0x17
        /*000a*/ 	.short	(.L_104 - .L_103)
.L_103:
        /*000c*/ 	.word	0x00000000
        /*0010*/ 	.short	0x0000
        /*0012*/ 	.short	0x0000
        /*0014*/ 	.byte	0x00, 0xf0, 0x01, 0x2a


	//----- nvinfo : EIATTR_SPARSE_MMA_MASK
	.align		4
.L_104:
        /*0018*/ 	.byte	0x03, 0x50
        /*001a*/ 	.short	0x0000


	//----- nvinfo : EIATTR_MAXREG_COUNT
	.align		4
        /*001c*/ 	.byte	0x03, 0x1b
        /*001e*/ 	.short	0x00a8


	//----- nvinfo : EIATTR_MERCURY_ISA_VERSION
	.align		4
        /*0020*/ 	.byte	0x03, 0x5f
        /*0022*/ 	.short	0x0101


	//----- nvinfo : EIATTR_VRC_CTA_INIT_COUNT
	.align		4
        /*0024*/ 	.byte	0x02, 0x4a
	.zero		1
	.zero		1


	//----- nvinfo : EIATTR_EXIT_INSTR_OFFSETS
	.align		4
        /*0028*/ 	.byte	0x04, 0x1c
        /*002a*/ 	.short	(.L_106 - .L_105)


	//   ....[0]....
.L_105:
        /*002c*/ 	.word	0x00000010


	//----- nvinfo : EIATTR_MAX_THREADS
	.align		4
.L_106:
        /*0030*/ 	.byte	0x04, 0x05
        /*0032*/ 	.short	(.L_108 - .L_107)
.L_107:
        /*0034*/ 	.word	0x00000180
        /*0038*/ 	.word	0x00000001
        /*003c*/ 	.word	0x00000001


	//----- nvinfo : EIATTR_CBANK_PARAM_SIZE
	.align		4
.L_108:
        /*0040*/ 	.byte	0x03, 0x19
        /*0042*/ 	.short	0x0a80


	//----- nvinfo : EIATTR_PARAM_CBANK
	.align		4
        /*0044*/ 	.byte	0x04, 0x0a
        /*0046*/ 	.short	(.L_110 - .L_109)
	.align		4
.L_109:
        /*0048*/ 	.word	index@(.nv.constant0._ZN7cutlass13device_kernelIN5flash11enable_sm90INS1_16FlashAttnFwdSm90INS1_25CollectiveMainloopFwdSm90ILi2EN4cute5tupleIJNS5_1CILi1EEES8_S8_EEENS6_IJNS7_ILi128EEENS7_ILi64EEENS7_ILi256EEEEEELi256ENS_12float_e4m3_tEfNS_4arch4Sm90ELb0ELb1ELb1ELb0ELb1ELb0ELb0ELb1ELb0ELb1ELb0ELb0EEENS1_21CollectiveEpilogueFwdINS6_IJSA_SC_SB_EEES9_NS_10bfloat16_tESG_Li256ELb0ELb1ELb0ELb1EEENS1_30DynamicPersistentTileSchedulerILi256ELi128ELb0ELb1ELb1EEEEEEEEEvNT_6ParamsE)
        /*004c*/ 	.short	0x0380
        /*004e*/ 	.short	0x0a80


	//----- nvinfo : EIATTR_SW_WAR
	.align		4
.L_110:
        /*0050*/ 	.byte	0x04, 0x36
        /*0052*/ 	.short	(.L_112 - .L_111)
.L_111:
        /*0054*/ 	.word	0x00000008
.L_112:


//--------------------- .nv.info._ZN7cutlass13device_kernelIN5flash11enable_sm90INS1_16FlashAttnFwdSm90INS1_25CollectiveMainloopFwdSm90ILi2EN4cute5tupleIJNS5_1CILi1EEES8_S8_EEENS6_IJNS7_ILi128EEENS7_ILi64EEENS7_ILi256EEEEEELi256ENS_12float_e4m3_tEfNS_4arch4Sm90ELb0ELb1ELb1ELb1ELb1ELb0ELb0ELb1ELb0ELb1ELb0ELb0EEENS1_21CollectiveEpilogueFwdINS6_IJSA_SC_SB_EEES9_NS_10bfloat16_tESG_Li256ELb1ELb1ELb0ELb1EEENS1_36VarlenDynamicPersistentTileSchedulerILi128ELi64ELi256ELi128ELb0ELb1ELb1ELb1ELb0ELb1EEEEEEEEEvNT_6ParamsE --------------------------
	.section	.nv.info._ZN7cutlass13device_kernelIN5flash11enable_sm90INS1_16FlashAttnFwdSm90INS1_25CollectiveMainloopFwdSm90ILi2EN4cute5tupleIJNS5_1CILi1EEES8_S8_EEENS6_IJNS7_ILi128EEENS7_ILi64EEENS7_ILi256EEEEEELi256ENS_12float_e4m3_tEfNS_4arch4Sm90ELb0ELb1ELb1ELb1ELb1ELb0ELb0ELb1ELb0ELb1ELb0ELb0EEENS1_21CollectiveEpilogueFwdINS6_IJSA_SC_SB_EEES9_NS_10bfloat16_tESG_Li256ELb1ELb1ELb0ELb1EEENS1_36VarlenDynamicPersistentTileSchedulerILi128ELi64ELi256ELi128ELb0ELb1ELb1ELb1ELb0ELb1EEEEEEEEEvNT_6ParamsE,"",@"SHT_CUDA_INFO"
	.sectionflags	@""
	.align	4


	//----- nvinfo : EIATTR_CUDA_API_VERSION
	.align		4
        /*0000*/ 	.byte	0x04, 0x37
        /*0002*/ 	.short	(.L_114 - .L_113)
.L_113:
        /*0004*/ 	.word	0x00000082


	//----- nvinfo : EIATTR_KPARAM_INFO
	.align		4
.L_114:
        /*0008*/ 	.byte	0x04, 0x17
        /*000a*/ 	.short	(.L_116 - .L_115)
.L_115:
        /*000c*/ 	.word	0x00000000
        /*0010*/ 	.short	0x0000
        /*0012*/ 	.short	0x0000
        /*0014*/ 	.byte	0x00, 0xf0, 0x01, 0x2a


	//----- nvinfo : EIATTR_SPARSE_MMA_MASK
	.align		4
.L_116:
        /*0018*/ 	.byte	0x03, 0x50
        /*001a*/ 	.short	0x0000


	//----- nvinfo : EIATTR_MAXREG_COUNT
	.align		4
        /*001c*/ 	.byte	0x03, 0x1b
        /*001e*/ 	.short	0x00a8


	//----- nvinfo : EIATTR_MERCURY_ISA_VERSION
	.align		4
        /*0020*/ 	.byte	0x03, 0x5f
        /*0022*/ 	.short	0x0101


	//----- nvinfo : EIATTR_VRC_CTA_INIT_COUNT
	.align		4
        /*0024*/ 	.byte	0x02, 0x4a
	.zero		1
	.zero		1


	//----- nvinfo : EIATTR_EXIT_INSTR_OFFSETS
	.align		4
        /*0028*/ 	.byte	0x04, 0x1c
        /*002a*/ 	.short	(.L_118 - .L_117)


	//   ....[0]....
.L_117:
        /*002c*/ 	.word	0x00000010


	//----- nvinfo : EIATTR_MAX_THREADS
	.align		4
.L_118:
        /*0030*/ 	.byte	0x04, 0x05
        /*0032*/ 	.short	(.L_120 - .L_119)
.L_119:
        /*0034*/ 	.word	0x00000180
        /*0038*/ 	.word	0x00000001
        /*003c*/ 	.word	0x00000001


	//----- nvinfo : EIATTR_CBANK_PARAM_SIZE
	.align		4
.L_120:
        /*0040*/ 	.byte	0x03, 0x19
        /*0042*/ 	.short	0x0a80


	//----- nvinfo : EIATTR_PARAM_CBANK
	.align		4
        /*0044*/ 	.byte	0x04, 0x0a
        /*0046*/ 	.short	(.L_122 - .L_121)
	.align		4
.L_121:
        /*0048*/ 	.word	index@(.nv.constant0._ZN7cutlass13device_kernelIN5flash11enable_sm90INS1_16FlashAttnFwdSm90INS1_25CollectiveMainloopFwdSm90ILi2EN4cute5tupleIJNS5_1CILi1EEES8_S8_EEENS6_IJNS7_ILi128EEENS7_ILi64EEENS7_ILi256EEEEEELi256ENS_12float_e4m3_tEfNS_4arch4Sm90ELb0ELb1ELb1ELb1ELb1ELb0ELb0ELb1ELb0ELb1ELb0ELb0EEENS1_21CollectiveEpilogueFwdINS6_IJSA_SC_SB_EEES9_NS_10bfloat16_tESG_Li256ELb1ELb1ELb0ELb1EEENS1_36VarlenDynamicPersistentTileSchedulerILi128ELi64ELi256ELi128ELb0ELb1ELb1ELb1ELb0ELb1EEEEEEEEEvNT_6ParamsE)
        /*004c*/ 	.short	0x0380
        /*004e*/ 	.short	0x0a80


	//----- nvinfo : EIATTR_SW_WAR
	.align		4
.L_122:
        /*0050*/ 	.byte	0x04, 0x36
        /*0052*/ 	.short	(.L_124 - .L_123)
.L_123:
        /*0054*/ 	.word	0x00000008
.L_124:


//--------------------- .nv.info._ZN7cutlass13device_kernelIN5flash11enable_sm90INS1_16FlashAttnFwdSm90INS1_25CollectiveMainloopFwdSm90ILi2EN4cute5tupleIJNS5_1CILi1EEES8_S8_EEENS6_IJNS7_ILi128EEENS7_ILi64EEENS7_ILi256EEEEEELi256ENS_12float_e4m3_tEfNS_4arch4Sm90ELb0ELb1ELb1ELb1ELb1ELb1ELb0ELb1ELb0ELb1ELb0ELb0EEENS1_21CollectiveEpilogueFwdINS6_IJSA_SC_SB_EEES9_NS_10bfloat16_tESG_Li256ELb1ELb1ELb0ELb1EEENS1_36VarlenDynamicPersistentTileSchedulerILi128ELi64ELi256ELi128ELb0ELb1ELb1ELb1ELb0ELb1EEEEEEEEEvNT_6ParamsE --------------------------
	.section	.nv.info._ZN7cutlass13device_kernelIN5flash11enable_sm90INS1_16FlashAttnFwdSm90INS1_25CollectiveMainloopFwdSm90ILi2EN4cute5tupleIJNS5_1CILi1EEES8_S8_EEENS6_IJNS7_ILi128EEENS7_ILi64EEENS7_ILi256EEEEEELi256ENS_12float_e4m3_tEfNS_4arch4Sm90ELb0ELb1ELb1ELb1ELb1ELb1ELb0ELb1ELb0ELb1ELb0ELb0EEENS1_21CollectiveEpilogueFwdINS6_IJSA_SC_SB_EEES9_NS_10bfloat16_tESG_Li256ELb1ELb1ELb0ELb1EEENS1_36VarlenDynamicPersistentTileSchedulerILi128ELi64ELi256ELi128ELb0ELb1ELb1ELb1ELb0ELb1EEEEEEEEEvNT_6ParamsE,"",@"SHT_CUDA_INFO"
	.sectionflags	@""
	.align	4


	//----- nvinfo : EIATTR_CUDA_API_VERSION
	.align		4
        /*0000*/ 	.byte	0x04, 0x37
        /*0002*/ 	.short	(.L_126 - .L_125)
.L_125:
        /*0004*/ 	.word	0x00000082


	//----- nvinfo : EIATTR_KPARAM_INFO
	.align		4
.L_126:
        /*0008*/ 	.byte	0x04, 0x17
        /*000a*/ 	.short	(.L_128 - .L_127)
.L_127:
        /*000c*/ 	.word	0x00000000
        /*0010*/ 	.short	0x0000
        /*0012*/ 	.short	0x0000
        /*0014*/ 	.byte	0x00, 0xf0, 0x01, 0x2a


	//----- nvinfo : EIATTR_SPARSE_MMA_MASK
	.align		4
.L_128:
        /*0018*/ 	.byte	0x03, 0x50
        /*001a*/ 	.short	0x0000


	//----- nvinfo : EIATTR_MAXREG_COUNT
	.align		4
        /*001c*/ 	.byte	0x03, 0x1b
        /*001e*/ 	.short	0x00a8


	//----- nvinfo : EIATTR_MERCURY_ISA_VERSION
	.align		4
        /*0020*/ 	.byte	0x03, 0x5f
        /*0022*/ 	.short	0x0101


	//----- nvinfo : EIATTR_VRC_CTA_INIT_COUNT
	.align		4
        /*0024*/ 	.byte	0x02, 0x4a
	.zero		1
	.zero		1


	//----- nvinfo : EIATTR_EXIT_INSTR_OFFSETS
	.align		4
        /*0028*/ 	.byte	0x04, 0x1c
        /*002a*/ 	.short	(.L_130 - .L_129)


	//   ....[0]....
.L_129:
        /*002c*/ 	.word	0x00000010


	//----- nvinfo : EIATTR_MAX_THREADS
	.align		4
.L_130:
        /*0030*/ 	.byte	0x04, 0x05
        /*0032*/ 	.short	(.L_132 - .L_131)
.L_131:
        /*0034*/ 	.word	0x00000180
        /*0038*/ 	.word	0x00000001
        /*003c*/ 	.word	0x00000001


	//----- nvinfo : EIATTR_CBANK_PARAM_SIZE
	.align		4
.L_132:
        /*0040*/ 	.byte	0x03, 0x19
        /*0042*/ 	.short	0x0a80


	//----- nvinfo : EIATTR_PARAM_CBANK
	.align		4
        /*0044*/ 	.byte	0x04, 0x0a
        /*0046*/ 	.short	(.L_134 - .L_133)
	.align		4
.L_133:
        /*0048*/ 	.word	index@(.nv.constant0._ZN7cutlass13device_kernelIN5flash11enable_sm90INS1_16FlashAttnFwdSm90INS1_25CollectiveMainloopFwdSm90ILi2EN4cute5tupleIJNS5_1CILi1EEES8_S8_EEENS6_IJNS7_ILi128EEENS7_ILi64EEENS7_ILi256EEEEEELi256ENS_12float_e4m3_tEfNS_4arch4Sm90ELb0ELb1ELb1ELb1ELb1ELb1ELb0ELb1ELb0ELb1ELb0ELb0EEENS1_21CollectiveEpilogueFwdINS6_IJSA_SC_SB_EEES9_NS_10bfloat16_tESG_Li256ELb1ELb1ELb0ELb1EEENS1_36VarlenDynamicPersistentTileSchedulerILi128ELi64ELi256ELi128ELb0ELb1ELb1ELb1ELb0ELb1EEEEEEEEEvNT_6ParamsE)
        /*004c*/ 	.short	0x0380
        /*004e*/ 	.short	0x0a80


	//----- nvinfo : EIATTR_SW_WAR
	.align		4
.L_134:
        /*0050*/ 	.byte	0x04, 0x36
        /*0052*/ 	.short	(.L_136 - .L_135)
.L_135:
        /*0054*/ 	.word	0x00000008
.L_136:


//--------------------- .nv.info._ZN7cutlass13device_kernelIN5flash11enable_sm90INS1_16FlashAttnFwdSm90INS1_25CollectiveMainloopFwdSm90ILi2EN4cute5tupleIJNS5_1CILi1EEES8_S8_EEENS6_IJNS7_ILi128EEESA_NS7_ILi256EEEEEELi256ENS_12float_e4m3_tEfNS_4arch4Sm90ELb1ELb0ELb1ELb0ELb1ELb0ELb0ELb1ELb0ELb1ELb0ELb0EEENS1_21CollectiveEpilogueFwdINS6_IJSA_SB_SA_EEES9_NS_10bfloat16_tESF_Li256ELb0ELb1ELb0ELb1EEENS1_30DynamicPersistentTileSchedulerILi256ELi128ELb0ELb1ELb1EEEEEEEEEvNT_6ParamsE --------------------------
	.section	.nv.info._ZN7cutlass13device_kernelIN5flash11enable_sm90INS1_16FlashAttnFwdSm90INS1_25CollectiveMainloopFwdSm90ILi2EN4cute5tupleIJNS5_1CILi1EEES8_S8_EEENS6_IJNS7_ILi128EEESA_NS7_ILi256EEEEEELi256ENS_12float_e4m3_tEfNS_4arch4Sm90ELb1ELb0ELb1ELb0ELb1ELb0ELb0ELb1ELb0ELb1ELb0ELb0EEENS1_21CollectiveEpilogueFwdINS6_IJSA_SB_SA_EEES9_NS_10bfloat16_tESF_Li256ELb0ELb1ELb0ELb1EEENS1_30DynamicPersistentTileSchedulerILi256ELi128ELb0ELb1ELb1EEEEEEEEEvNT_6ParamsE,"",@"SHT_CUDA_INFO"
	.sectionflags	@""
	.align	4


	//----- nvinfo : EIATTR_CUDA_API_VERSION
	.align		4
        /*0000*/ 	.byte	0x04, 0x37
        /*0002*/ 	.short	(.L_138 - .L_137)
.L_137:
        /*0004*/ 	.word	0x00000082


	//----- nvinfo : EIATTR_KPARAM_INFO
	.align		4
.L_138:
        /*0008*/ 	.byte	0x04, 0x17
        /*000a*/ 	.short	(.L_140 - .L_139)
.L_139:
        /*000c*/ 	.word	0x00000000
        /*0010*/ 	.short	0x0000
        /*0012*/ 	.short	0x0000
        /*0014*/ 	.byte	0x00, 0xf0, 0x01, 0x2a


	//----- nvinfo : EIATTR_SPARSE_MMA_MASK
	.align		4
.L_140:
        /*0018*/ 	.byte	0x03, 0x50
        /*001a*/ 	.short	0x0000


	//----- nvinfo : EIATTR_MAXREG_COUNT
	.align		4
        /*001c*/ 	.byte	0x03, 0x1b
        /*001e*/ 	.short	0x00a8


	//----- nvinfo : EIATTR_MERCURY_ISA_VERSION
	.align		4
        /*0020*/ 	.byte	0x03, 0x5f
        /*0022*/ 	.short	0x0101


	//----- nvinfo : EIATTR_VRC_CTA_INIT_COUNT
	.align		4
        /*0024*/ 	.byte	0x02, 0x4a
	.zero		1
	.zero		1


	//----- nvinfo : EIATTR_EXIT_INSTR_OFFSETS
	.align		4
        /*0028*/ 	.byte	0x04, 0x1c
        /*002a*/ 	.short	(.L_142 - .L_141)


	//   ....[0]....
.L_141:
        /*002c*/ 	.word	0x00000010


	//----- nvinfo : EIATTR_MAX_THREADS
	.align		4
.L_142:
        /*0030*/ 	.byte	0x04, 0x05
        /*0032*/ 	.short	(.L_144 - .L_143)
.L_143:
        /*0034*/ 	.word	0x00000180
        /*0038*/ 	.word	0x00000001
        /*003c*/ 	.word	0x00000001


	//----- nvinfo : EIATTR_CBANK_PARAM_SIZE
	.align		4
.L_144:
        /*0040*/ 	.byte	0x03, 0x19
        /*0042*/ 	.short	0x0a80


	//----- nvinfo : EIATTR_PARAM_CBANK
	.align		4
        /*0044*/ 	.byte	0x04, 0x0a
        /*0046*/ 	.short	(.L_146 - .L_145)
	.align		4
.L_145:
        /*0048*/ 	.word	index@(.nv.constant0._ZN7cutlass13device_kernelIN5flash11enable_sm90INS1_16FlashAttnFwdSm90INS1_25CollectiveMainloopFwdSm90ILi2EN4cute5tupleIJNS5_1CILi1EEES8_S8_EEENS6_IJNS7_ILi128EEESA_NS7_ILi256EEEEEELi256ENS_12float_e4m3_tEfNS_4arch4Sm90ELb1ELb0ELb1ELb0ELb1ELb0ELb0ELb1ELb0ELb1ELb0ELb0EEENS1_21CollectiveEpilogueFwdINS6_IJSA_SB_SA_EEES9_NS_10bfloat16_tESF_Li256ELb0ELb1ELb0ELb1EEENS1_30DynamicPersistentTileSchedulerILi256ELi128ELb0ELb1ELb1EEEEEEEEEvNT_6ParamsE)
        /*004c*/ 	.short	0x0380
        /*004e*/ 	.short	0x0a80


	//----- nvinfo : EIATTR_SW_WAR
	.align		4
.L_146:
        /*0050*/ 	.byte	0x04, 0x36
        /*0052*/ 	.short	(.L_148 - .L_147)
.L_147:
        /*0054*/ 	.word	0x00000008
.L_148:


//--------------------- .nv.info._ZN7cutlass13device_kernelIN5flash11enable_sm90INS1_16FlashAttnFwdSm90INS1_25CollectiveMainloopFwdSm90ILi2EN4cute5tupleIJNS5_1CILi1EEES8_S8_EEENS6_IJNS7_ILi128EEESA_NS7_ILi256EEEEEELi256ENS_12float_e4m3_tEfNS_4arch4Sm90ELb1ELb0ELb1ELb1ELb1ELb0ELb0ELb1ELb0ELb1ELb0ELb0EEENS1_21CollectiveEpilogueFwdINS6_IJSA_SB_SA_EEES9_NS_10bfloat16_tESF_Li256ELb1ELb1ELb0ELb1EEENS1_36VarlenDynamicPersistentTileSchedulerILi128ELi128ELi256ELi128ELb0ELb1ELb1ELb1ELb1ELb1EEEEEEEEEvNT_6ParamsE --------------------------
	.section	.nv.info._ZN7cutlass13device_kernelIN5flash11enable_sm90INS1_16FlashAttnFwdSm90INS1_25CollectiveMainloopFwdSm90ILi2EN4cute5tupleIJNS5_1CILi1EEES8_S8_EEENS6_IJNS7_ILi128EEESA_NS7_ILi256EEEEEELi256ENS_12float_e4m3_tEfNS_4arch4Sm90ELb1ELb0ELb1ELb1ELb1ELb0ELb0ELb1ELb0ELb1ELb0ELb0EEENS1_21CollectiveEpilogueFwdINS6_IJSA_SB_SA_EEES9_NS_10bfloat16_tESF_Li256ELb1ELb1ELb0ELb1EEENS1_36VarlenDynamicPersistentTileSchedulerILi128ELi128ELi256ELi128ELb0ELb1ELb1ELb1ELb1ELb1EEEEEEEEEvNT_6ParamsE,"",@"SHT_CUDA_INFO"
	.sectionflags	@""
	.align	4


	//----- nvinfo : EIATTR_CUDA_API_VERSION
	.align		4
        /*0000*/ 	.byte	0x04, 0x37
        /*0002*/ 	.short	(.L_150 - .L_149)
.L_149:
        /*0004*/ 	.word	0x00000082


	//----- nvinfo : EIATTR_KPARAM_INFO
	.align		4
.L_150:
        /*0008*/ 	.byte	0x04, 0x17
        /*000a*/ 	.short	(.L_152 - .L_151)
.L_151:
        /*000c*/ 	.word	0x00000000
        /*0010*/ 	.short	0x0000
        /*0012*/ 	.short	0x0000
        /*0014*/ 	.byte	0x00, 0xf0, 0x01, 0x2a


	//----- nvinfo : EIATTR_SPARSE_MMA_MASK
	.align		4
.L_152:
        /*0018*/ 	.byte	0x03, 0x50
        /*001a*/ 	.short	0x0000


	//----- nvinfo : EIATTR_MAXREG_COUNT
	.align		4
        /*001c*/ 	.byte	0x03, 0x1b
        /*001e*/ 	.short	0x00a8


	//----- nvinfo : EIATTR_MERCURY_ISA_VERSION
	.align		4
        /*0020*/ 	.byte	0x03, 0x5f
        /*0022*/ 	.short	0x0101


	//----- nvinfo : EIATTR_VRC_CTA_INIT_COUNT
	.align		4
        /*0024*/ 	.byte	0x02, 0x4a
	.zero		1
	.zero		1


	//----- nvinfo : EIATTR_EXIT_INSTR_OFFSETS
	.align		4
        /*0028*/ 	.byte	0x04, 0x1c
        /*002a*/ 	.short	(.L_154 - .L_153)


	//   ....[0]....
.L_153:
        /*002c*/ 	.word	0x00000010


	//----- nvinfo : EIATTR_MAX_THREADS
	.align		4
.L_154:
        /*0030*/ 	.byte	0x04, 0x05
        /*0032*/ 	.short	(.L_156 - .L_155)
.L_155:
        /*0034*/ 	.word	0x00000180
        /*0038*/ 	.word	0x00000001
        /*003c*/ 	.word	0x00000001


	//----- nvinfo : EIATTR_CBANK_PARAM_SIZE
	.align		4
.L_156:
        /*0040*/ 	.byte	0x03, 0x19
        /*0042*/ 	.short	0x0a80


	//----- nvinfo : EIATTR_PARAM_CBANK
	.align		4
        /*0044*/ 	.byte	0x04, 0x0a
        /*0046*/ 	.short	(.L_158 - .L_157)
	.align		4
.L_157:
        /*0048*/ 	.word	index@(.nv.constant0._ZN7cutlass13device_kernelIN5flash11enable_sm90INS1_16FlashAttnFwdSm90INS1_25CollectiveMainloopFwdSm90ILi2EN4cute5tupleIJNS5_1CILi1EEES8_S8_EEENS6_IJNS7_ILi128EEESA_NS7_ILi256EEEEEELi256ENS_12float_e4m3_tEfNS_4arch4Sm90ELb1ELb0ELb1ELb1ELb1ELb0ELb0ELb1ELb0ELb1ELb0ELb0EEENS1_21CollectiveEpilogueFwdINS6_IJSA_SB_SA_EEES9_NS_10bfloat16_tESF_Li256ELb1ELb1ELb0ELb1EEENS1_36VarlenDynamicPersistentTileSchedulerILi128ELi128ELi256ELi128ELb0ELb1ELb1ELb1ELb1ELb1EEEEEEEEEvNT_6ParamsE)
        /*004c*/ 	.short	0x0380
        /*004e*/ 	.short	0x0a80


	//----- nvinfo : EIATTR_SW_WAR
	.align		4
.L_158:
        /*0050*/ 	.byte	0x04, 0x36
        /*0052*/ 	.short	(.L_160 - .L_159)
.L_159:
        /*0054*/ 	.word	0x00000008
.L_160:


//--------------------- .nv.info._ZN7cutlass13device_kernelIN5flash11enable_sm90INS1_16FlashAttnFwdSm90INS1_25CollectiveMainloopFwdSm90ILi2EN4cute5tupleIJNS5_1CILi1EEES8_S8_EEENS6_IJNS7_ILi128EEESA_NS7_ILi256EEEEEELi256ENS_12float_e4m3_tEfNS_4arch4Sm90ELb1ELb0ELb1ELb1ELb1ELb1ELb0ELb1ELb0ELb1ELb0ELb0EEENS1_21CollectiveEpilogueFwdINS6_IJSA_SB_SA_EEES9_NS_10bfloat16_tESF_Li256ELb1ELb1ELb0ELb1EEENS1_36VarlenDynamicPersistentTileSchedulerILi128ELi128ELi256ELi128ELb0ELb1ELb1ELb1ELb1ELb1EEEEEEEEEvNT_6ParamsE --------------------------
	.section	.nv.info._ZN7cutlass13device_kernelIN5flash11enable_sm90INS1_16FlashAttnFwdSm90INS1_25CollectiveMainloopFwdSm90ILi2EN4cute5tupleIJNS5_1CILi1EEES8_S8_EEENS6_IJNS7_ILi128EEESA_NS7_ILi256EEEEEELi256ENS_12float_e4m3_tEfNS_4arch4Sm90ELb1ELb0ELb1ELb1ELb1ELb1ELb0ELb1ELb0ELb1ELb0ELb0EEENS1_21CollectiveEpilogueFwdINS6_IJSA_SB_SA_EEES9_NS_10bfloat16_tESF_Li256ELb1ELb1ELb0ELb1EEENS1_36VarlenDynamicPersistentTileSchedulerILi128ELi128ELi256ELi128ELb0ELb1ELb1ELb1ELb1ELb1EEEEEEEEEvNT_6ParamsE,"",@"SHT_CUDA_INFO"
	.sectionflags	@""
	.align	4


	//----- nvinfo : EIATTR_CUDA_API_VERSION
	.align		4
        /*0000*/ 	.byte	0x04, 0x37
        /*0002*/ 	.short	(.L_162 - .L_161)
.L_161:
        /*0004*/ 	.word	0x00000082


	//----- nvinfo : EIATTR_KPARAM_INFO
	.align		4
.L_162:
        /*0008*/ 	.byte	0x04, 0x17
        /*000a*/ 	.short	(.L_164 - .L_163)
.L_163:
        /*000c*/ 	.word	0x00000000
        /*0010*/ 	.short	0x0000
        /*0012*/ 	.short	0x0000
        /*0014*/ 	.byte	0x00, 0xf0, 0x01, 0x2a


	//----- nvinfo : EIATTR_SPARSE_MMA_MASK
	.align		4
.L_164:
        /*0018*/ 	.byte	0x03, 0x50
        /*001a*/ 	.short	0x0000


	//----- nvinfo : EIATTR_MAXREG_COUNT
	.align		4
        /*001c*/ 	.byte	0x03, 0x1b
        /*001e*/ 	.short	0x00a8


	//----- nvinfo : EIATTR_MERCURY_ISA_VERSION
	.align		4
        /*0020*/ 	.byte	0x03, 0x5f
        /*0022*/ 	.short	0x0101


	//----- nvinfo : EIATTR_VRC_CTA_INIT_COUNT
	.align		4
        /*0024*/ 	.byte	0x02, 0x4a
	.zero		1
	.zero		1


	//----- nvinfo : EIATTR_EXIT_INSTR_OFFSETS
	.align		4
        /*0028*/ 	.byte	0x04, 0x1c
        /*002a*/ 	.short	(.L_166 - .L_165)


	//   ....[0]....
.L_165:
        /*002c*/ 	.word	0x00000010


	//----- nvinfo : EIATTR_MAX_THREADS
	.align		4
.L_166:
        /*0030*/ 	.byte	0x04, 0x05
        /*0032*/ 	.short	(.L_168 - .L_167)
.L_167:
        /*0034*/ 	.word	0x00000180
        /*0038*/ 	.word	0x00000001
        /*003c*/ 	.word	0x00000001


	//----- nvinfo : EIATTR_CBANK_PARAM_SIZE
	.align		4
.L_168:
        /*0040*/ 	.byte	0x03, 0x19
        /*0042*/ 	.short	0x0a80


	//----- nvinfo : EIATTR_PARAM_CBANK
	.align		4
        /*0044*/ 	.byte	0x04, 0x0a
        /*0046*/ 	.short	(.L_170 - .L_169)
	.align		4
.L_169:
        /*0048*/ 	.word	index@(.nv.constant0._ZN7cutlass13device_kernelIN5flash11enable_sm90INS1_16FlashAttnFwdSm90INS1_25CollectiveMainloopFwdSm90ILi2EN4cute5tupleIJNS5_1CILi1EEES8_S8_EEENS6_IJNS7_ILi128EEESA_NS7_ILi256EEEEEELi256ENS_12float_e4m3_tEfNS_4arch4Sm90ELb1ELb0ELb1ELb1ELb1ELb1ELb0ELb1ELb0ELb1ELb0ELb0EEENS1_21CollectiveEpilogueFwdINS6_IJSA_SB_SA_EEES9_NS_10bfloat16_tESF_Li256ELb1ELb1ELb0ELb1EEENS1_36VarlenDynamicPersistentTileSchedulerILi128ELi128ELi256ELi128ELb0ELb1ELb1ELb1ELb1ELb1EEEEEEEEEvNT_6ParamsE)
        /*004c*/ 	.short	0x0380
        /*004e*/ 	.short	0x0a80


	//----- nvinfo : EIATTR_SW_WAR
	.align		4
.L_170:
        /*0050*/ 	.byte	0x04, 0x36
        /*0052*/ 	.short	(.L_172 - .L_171)
.L_171:
        /*0054*/ 	.word	0x00000008
.L_172:


//--------------------- .nv.callgraph             --------------------------
	.section	.nv.callgraph,"",@"SHT_CUDA_CALLGRAPH"
	.align	4
	.sectionentsize	8
	.align		4
        /*0000*/ 	.word	0x00000000
	.align		4
        /*0004*/ 	.word	0xffffffff
	.align		4
        /*0008*/ 	.word	0x00000000
	.align		4
        /*000c*/ 	.word	0xfffffffe
	.align		4
        /*0010*/ 	.word	0x00000000
	.align		4
        /*0014*/ 	.word	0xfffffffd
	.align		4
        /*0018*/ 	.word	0x00000000
	.align		4
        /*001c*/ 	.word	0xfffffffc


//--------------------- .nv.constant4             --------------------------
	.section	.nv.constant4,"a",@progbits
	.align	8
	.align		8
.nv.constant4:
        /*0000*/ 	.dword	_ZN80_INTERNAL_3f0a975c_44_flash_fwd_hdim256_e4m3_paged_softcap_sm90_cu_ceb34e2a_33844cuda3std3__45__cpo5beginE
	.align		8
        /*0008*/ 	.dword	_ZN80_INTERNAL_3f0a975c_44_flash_fwd_hdim256_e4m3_paged_softcap_sm90_cu_ceb34e2a_33844cuda3std3__45__cpo3endE
	.align		8
        /*0010*/ 	.dword	_ZN80_INTERNAL_3f0a975c_44_flash_fwd_hdim256_e4m3_paged_softcap_sm90_cu_ceb34e2a_33844cuda3std3__45__cpo6cbeginE
	.align		8
        /*0018*/ 	.dword	_ZN80_INTERNAL_3f0a975c_44_flash_fwd_hdim256_e4m3_paged_softcap_sm90_cu_ceb34e2a_33844cuda3std3__45__cpo4cendE
	.align		8
        /*0020*/ 	.dword	_ZN80_INTERNAL_3f0a975c_44_flash_fwd_hdim256_e4m3_paged_softcap_sm90_cu_ceb34e2a_33844cuda3std3__482_GLOBAL__N__3f0a975c_44_flash_fwd_hdim256_e4m3_paged_softcap_sm90_cu_ceb34e2a_33846ignoreE
	.align		8
        /*0028*/ 	.dword	_ZN80_INTERNAL_3f0a975c_44_flash_fwd_hdim256_e4m3_paged_softcap_sm90_cu_ceb34e2a_33844cuda3std3__419piecewise_constructE
	.align		8
        /*0030*/ 	.dword	_ZN80_INTERNAL_3f0a975c_44_flash_fwd_hdim256_e4m3_paged_softcap_sm90_cu_ceb34e2a_33844cuda3std3__48in_placeE
	.align		8
        /*0038*/ 	.dword	_ZN80_INTERNAL_3f0a975c_44_flash_fwd_hdim256_e4m3_paged_softcap_sm90_cu_ceb34e2a_33844cuda3std6ranges3__45__cpo4swapE
	.align		8
        /*0040*/ 	.dword	_ZN80_INTERNAL_3f0a975c_44_flash_fwd_hdim256_e4m3_paged_softcap_sm90_cu_ceb34e2a_33844cuda3std6ranges3__45__cpo9iter_moveE
	.align		8
        /*0048*/ 	.dword	_ZN80_INTERNAL_3f0a975c_44_flash_fwd_hdim256_e4m3_paged_softcap_sm90_cu_ceb34e2a_33844cute7productE
	.align		8
        /*0050*/ 	.dword	_ZN80_INTERNAL_3f0a975c_44_flash_fwd_hdim256_e4m3_paged_softcap_sm90_cu_ceb34e2a_33844cute1_E


//--------------------- .text._ZN7cutlass13device_kernelIN5flash11enable_sm90INS1_16FlashAttnFwdSm90INS1_25CollectiveMainloopFwdSm90ILi2EN4cute5tupleIJNS5_1CILi1EEES8_S8_EEENS6_IJNS7_ILi128EEESA_NS7_ILi256EEEEEELi256ENS_12float_e4m3_tEfNS_4arch4Sm90ELb0ELb0ELb1ELb0ELb1ELb0ELb0ELb1ELb0ELb1ELb0ELb0EEENS1_21CollectiveEpilogueFwdINS6_IJSA_SB_SA_EEES9_NS_10bfloat16_tESF_Li256ELb0ELb1ELb0ELb1EEENS1_29StaticPersistentTileSchedulerILb0EEEEEEEEEvNT_6ParamsE --------------------------
	.section	.text._ZN7cutlass13device_kernelIN5flash11enable_sm90INS1_16FlashAttnFwdSm90INS1_25CollectiveMainloopFwdSm90ILi2EN4cute5tupleIJNS5_1CILi1EEES8_S8_EEENS6_IJNS7_ILi128EEESA_NS7_ILi256EEEEEELi256ENS_12float_e4m3_tEfNS_4arch4Sm90ELb0ELb0ELb1ELb0ELb1ELb0ELb0ELb1ELb0ELb1ELb0ELb0EEENS1_21CollectiveEpilogueFwdINS6_IJSA_SB_SA_EEES9_NS_10bfloat16_tESF_Li256ELb0ELb1ELb0ELb1EEENS1_29StaticPersistentTileSchedulerILb0EEEEEEEEEvNT_6ParamsE,"ax",@progbits
	.align	128
.text._ZN7cutlass13device_kernelIN5flash11enable_sm90INS1_16FlashAttnFwdSm90INS1_25CollectiveMainloopFwdSm90ILi2EN4cute5tupleIJNS5_1CILi1EEES8_S8_EEENS6_IJNS7_ILi128EEESA_NS7_ILi256EEEEEELi256ENS_12float_e4m3_tEfNS_4arch4Sm90ELb0ELb0ELb1ELb0ELb1ELb0ELb0ELb1ELb0ELb1ELb0ELb0EEENS1_21CollectiveEpilogueFwdINS6_IJSA_SB_SA_EEES9_NS_10bfloat16_tESF_Li256ELb0ELb1ELb0ELb1EEENS1_29StaticPersistentTileSchedulerILb0EEEEEEEEEvNT_6ParamsE:
        .type           _ZN7cutlass13device_kernelIN5flash11enable_sm90INS1_16FlashAttnFwdSm90INS1_25CollectiveMainloopFwdSm90ILi2EN4cute5tupleIJNS5_1CILi1EEES8_S8_EEENS6_IJNS7_ILi128EEESA_NS7_ILi256EEEEEELi256ENS_12float_e4m3_tEfNS_4arch4Sm90ELb0ELb0ELb1ELb0ELb1ELb0ELb0ELb1ELb0ELb1ELb0ELb0EEENS1_21CollectiveEpilogueFwdINS6_IJSA_SB_SA_EEES9_NS_10bfloat16_tESF_Li256ELb0ELb1ELb0ELb1EEENS1_29StaticPersistentTileSchedulerILb0EEEEEEEEEvNT_6ParamsE,@function
        .size           _ZN7cutlass13device_kernelIN5flash11enable_sm90INS1_16FlashAttnFwdSm90INS1_25CollectiveMainloopFwdSm90ILi2EN4cute5tupleIJNS5_1CILi1EEES8_S8_EEENS6_IJNS7_ILi128EEESA_NS7_ILi256EEEEEELi256ENS_12float_e4m3_tEfNS_4arch4Sm90ELb0ELb0ELb1ELb0ELb1ELb0ELb0ELb1ELb0ELb1ELb0ELb0EEENS1_21CollectiveEpilogueFwdINS6_IJSA_SB_SA_EEES9_NS_10bfloat16_tESF_Li256ELb0ELb1ELb0ELb1EEENS1_29StaticPersistentTileSchedulerILb0EEEEEEEEEvNT_6ParamsE,(.L_x_9 - _ZN7cutlass13device_kernelIN5flash11enable_sm90INS1_16FlashAttnFwdSm90INS1_25CollectiveMainloopFwdSm90ILi2EN4cute5tupleIJNS5_1CILi1EEES8_S8_EEENS6_IJNS7_ILi128EEESA_NS7_ILi256EEEEEELi256ENS_12float_e4m3_tEfNS_4arch4Sm90ELb0ELb0ELb1ELb0ELb1ELb0ELb0ELb1ELb0ELb1ELb0ELb0EEENS1_21CollectiveEpilogueFwdINS6_IJSA_SB_SA_EEES9_NS_10bfloat16_tESF_Li256ELb0ELb1ELb0ELb1EEENS1_29StaticPersistentTileSchedulerILb0EEEEEEEEEvNT_6ParamsE)
        .other          _ZN7cutlass13device_kernelIN5flash11enable_sm90INS1_16FlashAttnFwdSm90INS1_25CollectiveMainloopFwdSm90ILi2EN4cute5tupleIJNS5_1CILi1EEES8_S8_EEENS6_IJNS7_ILi128EEESA_NS7_ILi256EEEEEELi256ENS_12float_e4m3_tEfNS_4arch4Sm90ELb0ELb0ELb1ELb0ELb1ELb0ELb0ELb1ELb0ELb1ELb0ELb0EEENS1_21CollectiveEpilogueFwdINS6_IJSA_SB_SA_EEES9_NS_10bfloat16_tESF_Li256ELb0ELb1ELb0ELb1EEENS1_29StaticPersistentTileSchedulerILb0EEEEEEEEEvNT_6ParamsE,@"STO_CUDA_ENTRY STV_DEFAULT"
_ZN7cutlass13device_kernelIN5flash11enable_sm90INS1_16FlashAttnFwdSm90INS1_25CollectiveMainloopFwdSm90ILi2EN4cute5tupleIJNS5_1CILi1EEES8_S8_EEENS6_IJNS7_ILi128EEESA_NS7_ILi256EEEEEELi256ENS_12float_e4m3_tEfNS_4arch4Sm90ELb0ELb0ELb1ELb0ELb1ELb0ELb0ELb1ELb0ELb1ELb0ELb0EEENS1_21CollectiveEpilogueFwdINS6_IJSA_SB_SA_EEES9_NS_10bfloat16_tESF_Li256ELb0ELb1ELb0ELb1EEENS1_29StaticPersistentTileSchedulerILb0EEEEEEEEEvNT_6ParamsE:
[----:B------:R-:W-:Y:S01]  /*0000*/  LDC R1, c[0x0][0x37c] ;  /* 0x0000df00ff017b82 */ /* 0x000fe20000000800 */
[----:B------:R-:W-:Y:S05]  /*0010*/  EXIT ;  /* 0x000000000000794d */ /* 0x000fea0003800000 */
.L_x_0:
[----:B------:R-:W-:-:S00]  /*0020*/  BRA `(.L_x_0) ;  /* 0xfffffffc00fc7947 */ /* 0x000fc0000383ffff */
[----:B------:R-:W-:-:S00]  /*0030*/  NOP ;  /* 0x0000000000007918 */ /* 0x000fc00000000000 */
        /* <DEDUP_REMOVED lines=12> */
.L_x_9:


//--------------------- .text._ZN7cutlass13device_kernelIN5flash11enable_sm90INS1_16FlashAttnFwdSm90INS1_25CollectiveMainloopFwdSm90ILi2EN4cute5tupleIJNS5_1CILi1EEES8_S8_EEENS6_IJNS7_ILi128EEESA_NS7_ILi256EEEEEELi256ENS_12float_e4m3_tEfNS_4arch4Sm90ELb0ELb0ELb1ELb1ELb1ELb0ELb0ELb1ELb0ELb1ELb0ELb0EEENS1_21CollectiveEpilogueFwdINS6_IJSA_SB_SA_EEES9_NS_10bfloat16_tESF_Li256ELb1ELb1ELb0ELb1EEENS1_36VarlenDynamicPersistentTileSchedulerILi128ELi128ELi256ELi128ELb0ELb1ELb1ELb0ELb1ELb1EEEEEEEEEvNT_6ParamsE --------------------------
	.section	.text._ZN7cutlass13device_kernelIN5flash11enable_sm90INS1_16FlashAttnFwdSm90INS1_25CollectiveMainloopFwdSm90ILi2EN4cute5tupleIJNS5_1CILi1EEES8_S8_EEENS6_IJNS7_ILi128EEESA_NS7_ILi256EEEEEELi256ENS_12float_e4m3_tEfNS_4arch4Sm90ELb0ELb0ELb1ELb1ELb1ELb0ELb0ELb1ELb0ELb1ELb0ELb0EEENS1_21CollectiveEpilogueFwdINS6_IJSA_SB_SA_EEES9_NS_10bfloat16_tESF_Li256ELb1ELb1ELb0ELb1EEENS1_36VarlenDynamicPersistentTileSchedulerILi128ELi128ELi256ELi128ELb0ELb1ELb1ELb0ELb1ELb1EEEEEEEEEvNT_6ParamsE,"ax",@progbits
	.align	128
.text._ZN7cutlass13device_kernelIN5flash11enable_sm90INS1_16FlashAttnFwdSm90INS1_25CollectiveMainloopFwdSm90ILi2EN4cute5tupleIJNS5_1CILi1EEES8_S8_EEENS6_IJNS7_ILi128EEESA_NS7_ILi256EEEEEELi256ENS_12float_e4m3_tEfNS_4arch4Sm90ELb0ELb0ELb1ELb1ELb1ELb0ELb0ELb1ELb0ELb1ELb0ELb0EEENS1_21CollectiveEpilogueFwdINS6_IJSA_SB_SA_EEES9_NS_10bfloat16_tESF_Li256ELb1ELb1ELb0ELb1EEENS1_36VarlenDynamicPersistentTileSchedulerILi128ELi128ELi256ELi128ELb0ELb1ELb1ELb0ELb1ELb1EEEEEEEEEvNT_6ParamsE:
        .type           _ZN7cutlass13device_kernelIN5flash11enable_sm90INS1_16FlashAttnFwdSm90INS1_25CollectiveMainloopFwdSm90ILi2EN4cute5tupleIJNS5_1CILi1EEES8_S8_EEENS6_IJNS7_ILi128EEESA_NS7_ILi256EEEEEELi256ENS_12float_e4m3_tEfNS_4arch4Sm90ELb0ELb0ELb1ELb1ELb1ELb0ELb0ELb1ELb0ELb1ELb0ELb0EEENS1_21CollectiveEpilogueFwdINS6_IJSA_SB_SA_EEES9_NS_10bfloat16_tESF_Li256ELb1ELb1ELb0ELb1EEENS1_36VarlenDynamicPersistentTileSchedulerILi128ELi128ELi256ELi128ELb0ELb1ELb1ELb0ELb1ELb1EEEEEEEEEvNT_6ParamsE,@function
        .size           _ZN7cutlass13device_kernelIN5flash11enable_sm90INS1_16FlashAttnFwdSm90INS1_25CollectiveMainloopFwdSm90ILi2EN4cute5tupleIJNS5_1CILi1EEES8_S8_EEENS6_IJNS7_ILi128EEESA_NS7_ILi256EEEEEELi256ENS_12float_e4m3_tEfNS_4arch4Sm90ELb0ELb0ELb1ELb1ELb1ELb0ELb0ELb1ELb0ELb1ELb0ELb0EEENS1_21CollectiveEpilogueFwdINS6_IJSA_SB_SA_EEES9_NS_10bfloat16_tESF_Li256ELb1ELb1ELb0ELb1EEENS1_36VarlenDynamicPersistentTileSchedulerILi128ELi128ELi256ELi128ELb0ELb1ELb1ELb0ELb1ELb1EEEEEEEEEvNT_6ParamsE,(.L_x_10 - _ZN7cutlass13device_kernelIN5flash11enable_sm90INS1_16FlashAttnFwdSm90INS1_25CollectiveMainloopFwdSm90ILi2EN4cute5tupleIJNS5_1CILi1EEES8_S8_EEENS6_IJNS7_ILi128EEESA_NS7_ILi256EEEEEELi256ENS_12float_e4m3_tEfNS_4arch4Sm90ELb0ELb0ELb1ELb1ELb1ELb0ELb0ELb1ELb0ELb1ELb0ELb0EEENS1_21CollectiveEpilogueFwdINS6_IJSA_SB_SA_EEES9_NS_10bfloat16_tESF_Li256ELb1ELb1ELb0ELb1EEENS1_36VarlenDynamicPersistentTileSchedulerILi128ELi128ELi256ELi128ELb0ELb1ELb1ELb0ELb1ELb1EEEEEEEEEvNT_6ParamsE)
        .other          _ZN7cutlass13device_kernelIN5flash11enable_sm90INS1_16FlashAttnFwdSm90INS1_25CollectiveMainloopFwdSm90ILi2EN4cute5tupleIJNS5_1CILi1EEES8_S8_EEENS6_IJNS7_ILi128EEESA_NS7_ILi256EEEEEELi256ENS_12float_e4m3_tEfNS_4arch4Sm90ELb0ELb0ELb1ELb1ELb1ELb0ELb0ELb1ELb0ELb1ELb0ELb0EEENS1_21CollectiveEpilogueFwdINS6_IJSA_SB_SA_EEES9_NS_10bfloat16_tESF_Li256ELb1ELb1ELb0ELb1EEENS1_36VarlenDynamicPersistentTileSchedulerILi128ELi128ELi256ELi128ELb0ELb1ELb1ELb0ELb1ELb1EEEEEEEEEvNT_6ParamsE,@"STO_CUDA_ENTRY STV_DEFAULT"
_ZN7cutlass13device_kernelIN5flash11enable_sm90INS1_16FlashAttnFwdSm90INS1_25CollectiveMainloopFwdSm90ILi2EN4cute5tupleIJNS5_1CILi1EEES8_S8_EEENS6_IJNS7_ILi128EEESA_NS7_ILi256EEEEEELi256ENS_12float_e4m3_tEfNS_4arch4Sm90ELb0ELb0ELb1ELb1ELb1ELb0ELb0ELb1ELb0ELb1ELb0ELb0EEENS1_21CollectiveEpilogueFwdINS6_IJSA_SB_SA_EEES9_NS_10bfloat16_tESF_Li256ELb1ELb1ELb0ELb1EEENS1_36VarlenDynamicPersistentTileSchedulerILi128ELi128ELi256ELi128ELb0ELb1ELb1ELb0ELb1ELb1EEEEEEEEEvNT_6ParamsE:
[----:B------:R-:W-:Y:S01]  /*0000*/  LDC R1, c[0x0][0x37c] ;  /* 0x0000df00ff017b82 */ /* 0x000fe20000000800 */
[----:B------:R-:W-:Y:S05]  /*0010*/  EXIT ;  /* 0x000000000000794d */ /* 0x000fea0003800000 */
.L_x_1:
        /* <DEDUP_REMOVED lines=14> */
.L_x_10:


//--------------------- .text._ZN7cutlass13device_kernelIN5flash11enable_sm90INS1_16FlashAttnFwdSm90INS1_25CollectiveMainloopFwdSm90ILi2EN4cute5tupleIJNS5_1CILi1EEES8_S8_EEENS6_IJNS7_ILi128EEESA_NS7_ILi256EEEEEELi256ENS_12float_e4m3_tEfNS_4arch4Sm90ELb0ELb0ELb1ELb1ELb1ELb1ELb0ELb1ELb0ELb1ELb0ELb0EEENS1_21CollectiveEpilogueFwdINS6_IJSA_SB_SA_EEES9_NS_10bfloat16_tESF_Li256ELb1ELb1ELb0ELb1EEENS1_36VarlenDynamicPersistentTileSchedulerILi128ELi128ELi256ELi128ELb0ELb1ELb1ELb0ELb1ELb1EEEEEEEEEvNT_6ParamsE --------------------------
	.section	.text._ZN7cutlass13device_kernelIN5flash11enable_sm90INS1_16FlashAttnFwdSm90INS1_25CollectiveMainloopFwdSm90ILi2EN4cute5tupleIJNS5_1CILi1EEES8_S8_EEENS6_IJNS7_ILi128EEESA_NS7_ILi256EEEEEELi256ENS_12float_e4m3_tEfNS_4arch4Sm90ELb0ELb0ELb1ELb1ELb1ELb1ELb0ELb1ELb0ELb1ELb0ELb0EEENS1_21CollectiveEpilogueFwdINS6_IJSA_SB_SA_EEES9_NS_10bfloat16_tESF_Li256ELb1ELb1ELb0ELb1EEENS1_36VarlenDynamicPersistentTileSchedulerILi128ELi128ELi256ELi128ELb0ELb1ELb1ELb0ELb1ELb1EEEEEEEEEvNT_6ParamsE,"ax",@progbits
	.align	128
.text._ZN7cutlass13device_kernelIN5flash11enable_sm90INS1_16FlashAttnFwdSm90INS1_25CollectiveMainloopFwdSm90ILi2EN4cute5tupleIJNS5_1CILi1EEES8_S8_EEENS6_IJNS7_ILi128EEESA_NS7_ILi256EEEEEELi256ENS_12float_e4m3_tEfNS_4arch4Sm90ELb0ELb0ELb1ELb1ELb1ELb1ELb0ELb1ELb0ELb1ELb0ELb0EEENS1_21CollectiveEpilogueFwdINS6_IJSA_SB_SA_EEES9_NS_10bfloat16_tESF_Li256ELb1ELb1ELb0ELb1EEENS1_36VarlenDynamicPersistentTileSchedulerILi128ELi128ELi256ELi128ELb0ELb1ELb1ELb0ELb1ELb1EEEEEEEEEvNT_6ParamsE:
        .type           _ZN7cutlass13device_kernelIN5flash11enable_sm90INS1_16FlashAttnFwdSm90INS1_25CollectiveMainloopFwdSm90ILi2EN4cute5tupleIJNS5_1CILi1EEES8_S8_EEENS6_IJNS7_ILi128EEESA_NS7_ILi256EEEEEELi256ENS_12float_e4m3_tEfNS_4arch4Sm90ELb0ELb0ELb1ELb1ELb1ELb1ELb0ELb1ELb0ELb1ELb0ELb0EEENS1_21CollectiveEpilogueFwdINS6_IJSA_SB_SA_EEES9_NS_10bfloat16_tESF_Li256ELb1ELb1ELb0ELb1EEENS1_36VarlenDynamicPersistentTileSchedulerILi128ELi128ELi256ELi128ELb0ELb1ELb1ELb0ELb1ELb1EEEEEEEEEvNT_6ParamsE,@function
        .size           _ZN7cutlass13device_kernelIN5flash11enable_sm90INS1_16FlashAttnFwdSm90INS1_25CollectiveMainloopFwdSm90ILi2EN4cute5tupleIJNS5_1CILi1EEES8_S8_EEENS6_IJNS7_ILi128EEESA_NS7_ILi256EEEEEELi256ENS_12float_e4m3_tEfNS_4arch4Sm90ELb0ELb0ELb1ELb1ELb1ELb1ELb0ELb1ELb0ELb1ELb0ELb0EEENS1_21CollectiveEpilogueFwdINS6_IJSA_SB_SA_EEES9_NS_10bfloat16_tESF_Li256ELb1ELb1ELb0ELb1EEENS1_36VarlenDynamicPersistentTileSchedulerILi128ELi128ELi256ELi128ELb0ELb1ELb1ELb0ELb1ELb1EEEEEEEEEvNT_6ParamsE,(.L_x_11 - _ZN7cutlass13device_kernelIN5flash11enable_sm90INS1_16FlashAttnFwdSm90INS1_25CollectiveMainloopFwdSm90ILi2EN4cute5tupleIJNS5_1CILi1EEES8_S8_EEENS6_IJNS7_ILi128EEESA_NS7_ILi256EEEEEELi256ENS_12float_e4m3_tEfNS_4arch4Sm90ELb0ELb0ELb1ELb1ELb1ELb1ELb0ELb1ELb0ELb1ELb0ELb0EEENS1_21CollectiveEpilogueFwdINS6_IJSA_SB_SA_EEES9_NS_10bfloat16_tESF_Li256ELb1ELb1ELb0ELb1EEENS1_36VarlenDynamicPersistentTileSchedulerILi128ELi128ELi256ELi128ELb0ELb1ELb1ELb0ELb1ELb1EEEEEEEEEvNT_6ParamsE)
        .other          _ZN7cutlass13device_kernelIN5flash11enable_sm90INS1_16FlashAttnFwdSm90INS1_25CollectiveMainloopFwdSm90ILi2EN4cute5tupleIJNS5_1CILi1EEES8_S8_EEENS6_IJNS7_ILi128EEESA_NS7_ILi256EEEEEELi256ENS_12float_e4m3_tEfNS_4arch4Sm90ELb0ELb0ELb1ELb1ELb1ELb1ELb0ELb1ELb0ELb1ELb0ELb0EEENS1_21CollectiveEpilogueFwdINS6_IJSA_SB_SA_EEES9_NS_10bfloat16_tESF_Li256ELb1ELb1ELb0ELb1EEENS1_36VarlenDynamicPersistentTileSchedulerILi128ELi128ELi256ELi128ELb0ELb1ELb1ELb0ELb1ELb1EEEEEEEEEvNT_6ParamsE,@"STO_CUDA_ENTRY STV_DEFAULT"
_ZN7cutlass13device_kernelIN5flash11enable_sm90INS1_16FlashAttnFwdSm90INS1_25CollectiveMainloopFwdSm90ILi2EN4cute5tupleIJNS5_1CILi1EEES8_S8_EEENS6_IJNS7_ILi128EEESA_NS7_ILi256EEEEEELi256ENS_12float_e4m3_tEfNS_4arch4Sm90ELb0ELb0ELb1ELb1ELb1ELb1ELb0ELb1ELb0ELb1ELb0ELb0EEENS1_21CollectiveEpilogueFwdINS6_IJSA_SB_SA_EEES9_NS_10bfloat16_tESF_Li256ELb1ELb1ELb0ELb1EEENS1_36VarlenDynamicPersistentTileSchedulerILi128ELi128ELi256ELi128ELb0ELb1ELb1ELb0ELb1ELb1EEEEEEEEEvNT_6ParamsE:
[----:B------:R-:W-:Y:S01]  /*0000*/  LDC R1, c[0x0][0x37c] ;  /* 0x0000df00ff017b82 */ /* 0x000fe20000000800 */
[----:B------:R-:W-:Y:S05]  /*0010*/  EXIT ;  /* 0x000000000000794d */ /* 0x000fea0003800000 */
.L_x_2:
        /* <DEDUP_REMOVED lines=14> */
.L_x_11:


//--------------------- .text._ZN7cutlass13device_kernelIN5flash11enable_sm90INS1_16FlashAttnFwdSm90INS1_25CollectiveMainloopFwdSm90ILi2EN4cute5tupleIJNS5_1CILi1EEES8_S8_EEENS6_IJNS7_ILi128EEENS7_ILi64EEENS7_ILi256EEEEEELi256ENS_12float_e4m3_tEfNS_4arch4Sm90ELb0ELb1ELb1ELb0ELb1ELb0ELb0ELb1ELb0ELb1ELb0ELb0EEENS1_21CollectiveEpilogueFwdINS6_IJSA_SC_SB_EEES9_NS_10bfloat16_tESG_Li256ELb0ELb1ELb0ELb1EEENS1_30DynamicPersistentTileSchedulerILi256ELi128ELb0ELb1ELb1EEEEEEEEEvNT_6ParamsE --------------------------
	.section	.text._ZN7cutlass13device_kernelIN5flash11enable_sm90INS1_16FlashAttnFwdSm90INS1_25CollectiveMainloopFwdSm90ILi2EN4cute5tupleIJNS5_1CILi1EEES8_S8_EEENS6_IJNS7_ILi128EEENS7_ILi64EEENS7_ILi256EEEEEELi256ENS_12float_e4m3_tEfNS_4arch4Sm90ELb0ELb1ELb1ELb0ELb1ELb0ELb0ELb1ELb0ELb1ELb0ELb0EEENS1_21CollectiveEpilogueFwdINS6_IJSA_SC_SB_EEES9_NS_10bfloat16_tESG_Li256ELb0ELb1ELb0ELb1EEENS1_30DynamicPersistentTileSchedulerILi256ELi128ELb0ELb1ELb1EEEEEEEEEvNT_6ParamsE,"ax",@progbits
	.align	128
.text._ZN7cutlass13device_kernelIN5flash11enable_sm90INS1_16FlashAttnFwdSm90INS1_25CollectiveMainloopFwdSm90ILi2EN4cute5tupleIJNS5_1CILi1EEES8_S8_EEENS6_IJNS7_ILi128EEENS7_ILi64EEENS7_ILi256EEEEEELi256ENS_12float_e4m3_tEfNS_4arch4Sm90ELb0ELb1ELb1ELb0ELb1ELb0ELb0ELb1ELb0ELb1ELb0ELb0EEENS1_21CollectiveEpilogueFwdINS6_IJSA_SC_SB_EEES9_NS_10bfloat16_tESG_Li256ELb0ELb1ELb0ELb1EEENS1_30DynamicPersistentTileSchedulerILi256ELi128ELb0ELb1ELb1EEEEEEEEEvNT_6ParamsE:
        .type           _ZN7cutlass13device_kernelIN5flash11enable_sm90INS1_16FlashAttnFwdSm90INS1_25CollectiveMainloopFwdSm90ILi2EN4cute5tupleIJNS5_1CILi1EEES8_S8_EEENS6_IJNS7_ILi128EEENS7_ILi64EEENS7_ILi256EEEEEELi256ENS_12float_e4m3_tEfNS_4arch4Sm90ELb0ELb1ELb1ELb0ELb1ELb0ELb0ELb1ELb0ELb1ELb0ELb0EEENS1_21CollectiveEpilogueFwdINS6_IJSA_SC_SB_EEES9_NS_10bfloat16_tESG_Li256ELb0ELb1ELb0ELb1EEENS1_30DynamicPersistentTileSchedulerILi256ELi128ELb0ELb1ELb1EEEEEEEEEvNT_6ParamsE,@function
        .size           _ZN7cutlass13device_kernelIN5flash11enable_sm90INS1_16FlashAttnFwdSm90INS1_25CollectiveMainloopFwdSm90ILi2EN4cute5tupleIJNS5_1CILi1EEES8_S8_EEENS6_IJNS7_ILi128EEENS7_ILi64EEENS7_ILi256EEEEEELi256ENS_12float_e4m3_tEfNS_4arch4Sm90ELb0ELb1ELb1ELb0ELb1ELb0ELb0ELb1ELb0ELb1ELb0ELb0EEENS1_21CollectiveEpilogueFwdINS6_IJSA_SC_SB_EEES9_NS_10bfloat16_tESG_Li256ELb0ELb1ELb0ELb1EEENS1_30DynamicPersistentTileSchedulerILi256ELi128ELb0ELb1ELb1EEEEEEEEEvNT_6ParamsE,(.L_x_12 - _ZN7cutlass13device_kernelIN5flash11enable_sm90INS1_16FlashAttnFwdSm90INS1_25CollectiveMainloopFwdSm90ILi2EN4cute5tupleIJNS5_1CILi1EEES8_S8_EEENS6_IJNS7_ILi128EEENS7_ILi64EEENS7_ILi256EEEEEELi256ENS_12float_e4m3_tEfNS_4arch4Sm90ELb0ELb1ELb1ELb0ELb1ELb0ELb0ELb1ELb0ELb1ELb0ELb0EEENS1_21CollectiveEpilogueFwdINS6_IJSA_SC_SB_EEES9_NS_10bfloat16_tESG_Li256ELb0ELb1ELb0ELb1EEENS1_30DynamicPersistentTileSchedulerILi256ELi128ELb0ELb1ELb1EEEEEEEEEvNT_6ParamsE)
        .other          _ZN7cutlass13device_kernelIN5flash11enable_sm90INS1_16FlashAttnFwdSm90INS1_25CollectiveMainloopFwdSm90ILi2EN4cute5tupleIJNS5_1CILi1EEES8_S8_EEENS6_IJNS7_ILi128EEENS7_ILi64EEENS7_ILi256EEEEEELi256ENS_12float_e4m3_tEfNS_4arch4Sm90ELb0ELb1ELb1ELb0ELb1ELb0ELb0ELb1ELb0ELb1ELb0ELb0EEENS1_21CollectiveEpilogueFwdINS6_IJSA_SC_SB_EEES9_NS_10bfloat16_tESG_Li256ELb0ELb1ELb0ELb1EEENS1_30DynamicPersistentTileSchedulerILi256ELi128ELb0ELb1ELb1EEEEEEEEEvNT_6ParamsE,@"STO_CUDA_ENTRY STV_DEFAULT"
_ZN7cutlass13device_kernelIN5flash11enable_sm90INS1_16FlashAttnFwdSm90INS1_25CollectiveMainloopFwdSm90ILi2EN4cute5tupleIJNS5_1CILi1EEES8_S8_EEENS6_IJNS7_ILi128EEENS7_ILi64EEENS7_ILi256EEEEEELi256ENS_12float_e4m3_tEfNS_4arch4Sm90ELb0ELb1ELb1ELb0ELb1ELb0ELb0ELb1ELb0ELb1ELb0ELb0EEENS1_21CollectiveEpilogueFwdINS6_IJSA_SC_SB_EEES9_NS_10bfloat16_tESG_Li256ELb0ELb1ELb0ELb1EEENS1_30DynamicPersistentTileSchedulerILi256ELi128ELb0ELb1ELb1EEEEEEEEEvNT_6ParamsE:
[----:B------:R-:W-:Y:S01]  /*0000*/  LDC R1, c[0x0][0x37c] ;  /* 0x0000df00ff017b82 */ /* 0x000fe20000000800 */
[----:B------:R-:W-:Y:S05]  /*0010*/  EXIT ;  /* 0x000000000000794d */ /* 0x000fea0003800000 */
.L_x_3:
        /* <DEDUP_REMOVED lines=14> */
.L_x_12:


//--------------------- .text._ZN7cutlass13device_kernelIN5flash11enable_sm90INS1_16FlashAttnFwdSm90INS1_25CollectiveMainloopFwdSm90ILi2EN4cute5tupleIJNS5_1CILi1EEES8_S8_EEENS6_IJNS7_ILi128EEENS7_ILi64EEENS7_ILi256EEEEEELi256ENS_12float_e4m3_tEfNS_4arch4Sm90ELb0ELb1ELb1ELb1ELb1ELb0ELb0ELb1ELb0ELb1ELb0ELb0EEENS1_21CollectiveEpilogueFwdINS6_IJSA_SC_SB_EEES9_NS_10bfloat16_tESG_Li256ELb1ELb1ELb0ELb1EEENS1_36VarlenDynamicPersistentTileSchedulerILi128ELi64ELi256ELi128ELb0ELb1ELb1ELb1ELb0ELb1EEEEEEEEEvNT_6ParamsE --------------------------
	.section	.text._ZN7cutlass13device_kernelIN5flash11enable_sm90INS1_16FlashAttnFwdSm90INS1_25CollectiveMainloopFwdSm90ILi2EN4cute5tupleIJNS5_1CILi1EEES8_S8_EEENS6_IJNS7_ILi128EEENS7_ILi64EEENS7_ILi256EEEEEELi256ENS_12float_e4m3_tEfNS_4arch4Sm90ELb0ELb1ELb1ELb1ELb1ELb0ELb0ELb1ELb0ELb1ELb0ELb0EEENS1_21CollectiveEpilogueFwdINS6_IJSA_SC_SB_EEES9_NS_10bfloat16_tESG_Li256ELb1ELb1ELb0ELb1EEENS1_36VarlenDynamicPersistentTileSchedulerILi128ELi64ELi256ELi128ELb0ELb1ELb1ELb1ELb0ELb1EEEEEEEEEvNT_6ParamsE,"ax",@progbits
	.align	128
.text._ZN7cutlass13device_kernelIN5flash11enable_sm90INS1_16FlashAttnFwdSm90INS1_25CollectiveMainloopFwdSm90ILi2EN4cute5tupleIJNS5_1CILi1EEES8_S8_EEENS6_IJNS7_ILi128EEENS7_ILi64EEENS7_ILi256EEEEEELi256ENS_12float_e4m3_tEfNS_4arch4Sm90ELb0ELb1ELb1ELb1ELb1ELb0ELb0ELb1ELb0ELb1ELb0ELb0EEENS1_21CollectiveEpilogueFwdINS6_IJSA_SC_SB_EEES9_NS_10bfloat16_tESG_Li256ELb1ELb1ELb0ELb1EEENS1_36VarlenDynamicPersistentTileSchedulerILi128ELi64ELi256ELi128ELb0ELb1ELb1ELb1ELb0ELb1EEEEEEEEEvNT_6ParamsE:
        .type           _ZN7cutlass13device_kernelIN5flash11enable_sm90INS1_16FlashAttnFwdSm90INS1_25CollectiveMainloopFwdSm90ILi2EN4cute5tupleIJNS5_1CILi1EEES8_S8_EEENS6_IJNS7_ILi128EEENS7_ILi64EEENS7_ILi256EEEEEELi256ENS_12float_e4m3_tEfNS_4arch4Sm90ELb0ELb1ELb1ELb1ELb1ELb0ELb0ELb1ELb0ELb1ELb0ELb0EEENS1_21CollectiveEpilogueFwdINS6_IJSA_SC_SB_EEES9_NS_10bfloat16_tESG_Li256ELb1ELb1ELb0ELb1EEENS1_36VarlenDynamicPersistentTileSchedulerILi128ELi64ELi256ELi128ELb0ELb1ELb1ELb1ELb0ELb1EEEEEEEEEvNT_6ParamsE,@function
        .size           _ZN7cutlass13device_kernelIN5flash11enable_sm90INS1_16FlashAttnFwdSm90INS1_25CollectiveMainloopFwdSm90ILi2EN4cute5tupleIJNS5_1CILi1EEES8_S8_EEENS6_IJNS7_ILi128EEENS7_ILi64EEENS7_ILi256EEEEEELi256ENS_12float_e4m3_tEfNS_4arch4Sm90ELb0ELb1ELb1ELb1ELb1ELb0ELb0ELb1ELb0ELb1ELb0ELb0EEENS1_21CollectiveEpilogueFwdINS6_IJSA_SC_SB_EEES9_NS_10bfloat16_tESG_Li256ELb1ELb1ELb0ELb1EEENS1_36VarlenDynamicPersistentTileSchedulerILi128ELi64ELi256ELi128ELb0ELb1ELb1ELb1ELb0ELb1EEEEEEEEEvNT_6ParamsE,(.L_x_13 - _ZN7cutlass13device_kernelIN5flash11enable_sm90INS1_16FlashAttnFwdSm90INS1_25CollectiveMainloopFwdSm90ILi2EN4cute5tupleIJNS5_1CILi1EEES8_S8_EEENS6_IJNS7_ILi128EEENS7_ILi64EEENS7_ILi256EEEEEELi256ENS_12float_e4m3_tEfNS_4arch4Sm90ELb0ELb1ELb1ELb1ELb1ELb0ELb0ELb1ELb0ELb1ELb0ELb0EEENS1_21CollectiveEpilogueFwdINS6_IJSA_SC_SB_EEES9_NS_10bfloat16_tESG_Li256ELb1ELb1ELb0ELb1EEENS1_36VarlenDynamicPersistentTileSchedulerILi128ELi64ELi256ELi128ELb0ELb1ELb1ELb1ELb0ELb1EEEEEEEEEvNT_6ParamsE)
        .other          _ZN7cutlass13device_kernelIN5flash11enable_sm90INS1_16FlashAttnFwdSm90INS1_25CollectiveMainloopFwdSm90ILi2EN4cute5tupleIJNS5_1CILi1EEES8_S8_EEENS6_IJNS7_ILi128EEENS7_ILi64EEENS7_ILi256EEEEEELi256ENS_12float_e4m3_tEfNS_4arch4Sm90ELb0ELb1ELb1ELb1ELb1ELb0ELb0ELb1ELb0ELb1ELb0ELb0EEENS1_21CollectiveEpilogueFwdINS6_IJSA_SC_SB_EEES9_NS_10bfloat16_tESG_Li256ELb1ELb1ELb0ELb1EEENS1_36VarlenDynamicPersistentTileSchedulerILi128ELi64ELi256ELi128ELb0ELb1ELb1ELb1ELb0ELb1EEEEEEEEEvNT_6ParamsE,@"STO_CUDA_ENTRY STV_DEFAULT"
_ZN7cutlass13device_kernelIN5flash11enable_sm90INS1_16FlashAttnFwdSm90INS1_25CollectiveMainloopFwdSm90ILi2EN4cute5tupleIJNS5_1CILi1EEES8_S8_EEENS6_IJNS7_ILi128EEENS7_ILi64EEENS7_ILi256EEEEEELi256ENS_12float_e4m3_tEfNS_4arch4Sm90ELb0ELb1ELb1ELb1ELb1ELb0ELb0ELb1ELb0ELb1ELb0ELb0EEENS1_21CollectiveEpilogueFwdINS6_IJSA_SC_SB_EEES9_NS_10bfloat16_tESG_Li256ELb1ELb1ELb0ELb1EEENS1_36VarlenDynamicPersistentTileSchedulerILi128ELi64ELi256ELi128ELb0ELb1ELb1ELb1ELb0ELb1EEEEEEEEEvNT_6ParamsE:
[----:B------:R-:W-:Y:S01]  /*0000*/  LDC R1, c[0x0][0x37c] ;  /* 0x0000df00ff017b82 */ /* 0x000fe20000000800 */
[----:B------:R-:W-:Y:S05]  /*0010*/  EXIT ;  /* 0x000000000000794d */ /* 0x000fea0003800000 */
.L_x_4:
        /* <DEDUP_REMOVED lines=14> */
.L_x_13:


//--------------------- .text._ZN7cutlass13device_kernelIN5flash11enable_sm90INS1_16FlashAttnFwdSm90INS1_25CollectiveMainloopFwdSm90ILi2EN4cute5tupleIJNS5_1CILi1EEES8_S8_EEENS6_IJNS7_ILi128EEENS7_ILi64EEENS7_ILi256EEEEEELi256ENS_12float_e4m3_tEfNS_4arch4Sm90ELb0ELb1ELb1ELb1ELb1ELb1ELb0ELb1ELb0ELb1ELb0ELb0EEENS1_21CollectiveEpilogueFwdINS6_IJSA_SC_SB_EEES9_NS_10bfloat16_tESG_Li256ELb1ELb1ELb0ELb1EEENS1_36VarlenDynamicPersistentTileSchedulerILi128ELi64ELi256ELi128ELb0ELb1ELb1ELb1ELb0ELb1EEEEEEEEEvNT_6ParamsE --------------------------
	.section	.text._ZN7cutlass13device_kernelIN5flash11enable_sm90INS1_16FlashAttnFwdSm90INS1_25CollectiveMainloopFwdSm90ILi2EN4cute5tupleIJNS5_1CILi1EEES8_S8_EEENS6_IJNS7_ILi128EEENS7_ILi64EEENS7_ILi256EEEEEELi256ENS_12float_e4m3_tEfNS_4arch4Sm90ELb0ELb1ELb1ELb1ELb1ELb1ELb0ELb1ELb0ELb1ELb0ELb0EEENS1_21CollectiveEpilogueFwdINS6_IJSA_SC_SB_EEES9_NS_10bfloat16_tESG_Li256ELb1ELb1ELb0ELb1EEENS1_36VarlenDynamicPersistentTileSchedulerILi128ELi64ELi256ELi128ELb0ELb1ELb1ELb1ELb0ELb1EEEEEEEEEvNT_6ParamsE,"ax",@progbits
	.align	128
.text._ZN7cutlass13device_kernelIN5flash11enable_sm90INS1_16FlashAttnFwdSm90INS1_25CollectiveMainloopFwdSm90ILi2EN4cute5tupleIJNS5_1CILi1EEES8_S8_EEENS6_IJNS7_ILi128EEENS7_ILi64EEENS7_ILi256EEEEEELi256ENS_12float_e4m3_tEfNS_4arch4Sm90ELb0ELb1ELb1ELb1ELb1ELb1ELb0ELb1ELb0ELb1ELb0ELb0EEENS1_21CollectiveEpilogueFwdINS6_IJSA_SC_SB_EEES9_NS_10bfloat16_tESG_Li256ELb1ELb1ELb0ELb1EEENS1_36VarlenDynamicPersistentTileSchedulerILi128ELi64ELi256ELi128ELb0ELb1ELb1ELb1ELb0ELb1EEEEEEEEEvNT_6ParamsE:
        .type           _ZN7cutlass13device_kernelIN5flash11enable_sm90INS1_16FlashAttnFwdSm90INS1_25CollectiveMainloopFwdSm90ILi2EN4cute5tupleIJNS5_1CILi1EEES8_S8_EEENS6_IJNS7_ILi128EEENS7_ILi64EEENS7_ILi256EEEEEELi256ENS_12float_e4m3_tEfNS_4arch4Sm90ELb0ELb1ELb1ELb1ELb1ELb1ELb0ELb1ELb0ELb1ELb0ELb0EEENS1_21CollectiveEpilogueFwdINS6_IJSA_SC_SB_EEES9_NS_10bfloat16_tESG_Li256ELb1ELb1ELb0ELb1EEENS1_36VarlenDynamicPersistentTileSchedulerILi128ELi64ELi256ELi128ELb0ELb1ELb1ELb1ELb0ELb1EEEEEEEEEvNT_6ParamsE,@function
        .size           _ZN7cutlass13device_kernelIN5flash11enable_sm90INS1_16FlashAttnFwdSm90INS1_25CollectiveMainloopFwdSm90ILi2EN4cute5tupleIJNS5_1CILi1EEES8_S8_EEENS6_IJNS7_ILi128EEENS7_ILi64EEENS7_ILi256EEEEEELi256ENS_12float_e4m3_tEfNS_4arch4Sm90ELb0ELb1ELb1ELb1ELb1ELb1ELb0ELb1ELb0ELb1ELb0ELb0EEENS1_21CollectiveEpilogueFwdINS6_IJSA_SC_SB_EEES9_NS_10bfloat16_tESG_Li256ELb1ELb1ELb0ELb1EEENS1_36VarlenDynamicPersistentTileSchedulerILi128ELi64ELi256ELi128ELb0ELb1ELb1ELb1ELb0ELb1EEEEEEEEEvNT_6ParamsE,(.L_x_14 - _ZN7cutlass13device_kernelIN5flash11enable_sm90INS1_16FlashAttnFwdSm90INS1_25CollectiveMainloopFwdSm90ILi2EN4cute5tupleIJNS5_1CILi1EEES8_S8_EEENS6_IJNS7_ILi128EEENS7_ILi64EEENS7_ILi256EEEEEELi256ENS_12float_e4m3_tEfNS_4arch4Sm90ELb0ELb1ELb1ELb1ELb1ELb1ELb0ELb1ELb0ELb1ELb0ELb0EEENS1_21CollectiveEpilogueFwdINS6_IJSA_SC_SB_EEES9_NS_10bfloat16_tESG_Li256ELb1ELb1ELb0ELb1EEENS1_36VarlenDynamicPersistentTileSchedulerILi128ELi64ELi256ELi128ELb0ELb1ELb1ELb1ELb0ELb1EEEEEEEEEvNT_6ParamsE)
        .other          _ZN7cutlass13device_kernelIN5flash11enable_sm90INS1_16FlashAttnFwdSm90INS1_25CollectiveMainloopFwdSm90ILi2EN4cute5tupleIJNS5_1CILi1EEES8_S8_EEENS6_IJNS7_ILi128EEENS7_ILi64EEENS7_ILi256EEEEEELi256ENS_12float_e4m3_tEfNS_4arch4Sm90ELb0ELb1ELb1ELb1ELb1ELb1ELb0ELb1ELb0ELb1ELb0ELb0EEENS1_21CollectiveEpilogueFwdINS6_IJSA_SC_SB_EEES9_NS_10bfloat16_tESG_Li256ELb1ELb1ELb0ELb1EEENS1_36VarlenDynamicPersistentTileSchedulerILi128ELi64ELi256ELi128ELb0ELb1ELb1ELb1ELb0ELb1EEEEEEEEEvNT_6ParamsE,@"STO_CUDA_ENTRY STV_DEFAULT"
_ZN7cutlass13device_kernelIN5flash11enable_sm90INS1_16FlashAttnFwdSm90INS1_25CollectiveMainloopFwdSm90ILi2EN4cute5tupleIJNS5_1CILi1EEES8_S8_EEENS6_IJNS7_ILi128EEENS7_ILi64EEENS7_ILi256EEEEEELi256ENS_12float_e4m3_tEfNS_4arch4Sm90ELb0ELb1ELb1ELb1ELb1ELb1ELb0ELb1ELb0ELb1ELb0ELb0EEENS1_21CollectiveEpilogueFwdINS6_IJSA_SC_SB_EEES9_NS_10bfloat16_tESG_Li256ELb1ELb1ELb0ELb1EEENS1_36VarlenDynamicPersistentTileSchedulerILi128ELi64ELi256ELi128ELb0ELb1ELb1ELb1ELb0ELb1EEEEEEEEEvNT_6ParamsE:
[----:B------:R-:W-:Y:S01]  /*0000*/  LDC R1, c[0x0][0x37c] ;  /* 0x0000df00ff017b82 */ /* 0x000fe20000000800 */
[----:B------:R-:W-:Y:S05]  /*0010*/  EXIT ;  /* 0x000000000000794d */ /* 0x000fea0003800000 */
.L_x_5:
        /* <DEDUP_REMOVED lines=14> */
.L_x_14:


//--------------------- .text._ZN7cutlass13device_kernelIN5flash11enable_sm90INS1_16FlashAttnFwdSm90INS1_25CollectiveMainloopFwdSm90ILi2EN4cute5tupleIJNS5_1CILi1EEES8_S8_EEENS6_IJNS7_ILi128EEESA_NS7_ILi256EEEEEELi256ENS_12float_e4m3_tEfNS_4arch4Sm90ELb1ELb0ELb1ELb0ELb1ELb0ELb0ELb1ELb0ELb1ELb0ELb0EEENS1_21CollectiveEpilogueFwdINS6_IJSA_SB_SA_EEES9_NS_10bfloat16_tESF_Li256ELb0ELb1ELb0ELb1EEENS1_30DynamicPersistentTileSchedulerILi256ELi128ELb0ELb1ELb1EEEEEEEEEvNT_6ParamsE --------------------------
	.section	.text._ZN7cutlass13device_kernelIN5flash11enable_sm90INS1_16FlashAttnFwdSm90INS1_25CollectiveMainloopFwdSm90ILi2EN4cute5tupleIJNS5_1CILi1EEES8_S8_EEENS6_IJNS7_ILi128EEESA_NS7_ILi256EEEEEELi256ENS_12float_e4m3_tEfNS_4arch4Sm90ELb1ELb0ELb1ELb0ELb1ELb0ELb0ELb1ELb0ELb1ELb0ELb0EEENS1_21CollectiveEpilogueFwdINS6_IJSA_SB_SA_EEES9_NS_10bfloat16_tESF_Li256ELb0ELb1ELb0ELb1EEENS1_30DynamicPersistentTileSchedulerILi256ELi128ELb0ELb1ELb1EEEEEEEEEvNT_6ParamsE,"ax",@progbits
	.align	128
.text._ZN7cutlass13device_kernelIN5flash11enable_sm90INS1_16FlashAttnFwdSm90INS1_25CollectiveMainloopFwdSm90ILi2EN4cute5tupleIJNS5_1CILi1EEES8_S8_EEENS6_IJNS7_ILi128EEESA_NS7_ILi256EEEEEELi256ENS_12float_e4m3_tEfNS_4arch4Sm90ELb1ELb0ELb1ELb0ELb1ELb0ELb0ELb1ELb0ELb1ELb0ELb0EEENS1_21CollectiveEpilogueFwdINS6_IJSA_SB_SA_EEES9_NS_10bfloat16_tESF_Li256ELb0ELb1ELb0ELb1EEENS1_30DynamicPersistentTileSchedulerILi256ELi128ELb0ELb1ELb1EEEEEEEEEvNT_6ParamsE:
        .type           _ZN7cutlass13device_kernelIN5flash11enable_sm90INS1_16FlashAttnFwdSm90INS1_25CollectiveMainloopFwdSm90ILi2EN4cute5tupleIJNS5_1CILi1EEES8_S8_EEENS6_IJNS7_ILi128EEESA_NS7_ILi256EEEEEELi256ENS_12float_e4m3_tEfNS_4arch4Sm90ELb1ELb0ELb1ELb0ELb1ELb0ELb0ELb1ELb0ELb1ELb0ELb0EEENS1_21CollectiveEpilogueFwdINS6_IJSA_SB_SA_EEES9_NS_10bfloat16_tESF_Li256ELb0ELb1ELb0ELb1EEENS1_30DynamicPersistentTileSchedulerILi256ELi128ELb0ELb1ELb1EEEEEEEEEvNT_6ParamsE,@function
        .size           _ZN7cutlass13device_kernelIN5flash11enable_sm90INS1_16FlashAttnFwdSm90INS1_25CollectiveMainloopFwdSm90ILi2EN4cute5tupleIJNS5_1CILi1EEES8_S8_EEENS6_IJNS7_ILi128EEESA_NS7_ILi256EEEEEELi256ENS_12float_e4m3_tEfNS_4arch4Sm90ELb1ELb0ELb1ELb0ELb1ELb0ELb0ELb1ELb0ELb1ELb0ELb0EEENS1_21CollectiveEpilogueFwdINS6_IJSA_SB_SA_EEES9_NS_10bfloat16_tESF_Li256ELb0ELb1ELb0ELb1EEENS1_30DynamicPersistentTileSchedulerILi256ELi128ELb0ELb1ELb1EEEEEEEEEvNT_6ParamsE,(.L_x_15 - _ZN7cutlass13device_kernelIN5flash11enable_sm90INS1_16FlashAttnFwdSm90INS1_25CollectiveMainloopFwdSm90ILi2EN4cute5tupleIJNS5_1CILi1EEES8_S8_EEENS6_IJNS7_ILi128EEESA_NS7_ILi256EEEEEELi256ENS_12float_e4m3_tEfNS_4arch4Sm90ELb1ELb0ELb1ELb0ELb1ELb0ELb0ELb1ELb0ELb1ELb0ELb0EEENS1_21CollectiveEpilogueFwdINS6_IJSA_SB_SA_EEES9_NS_10bfloat16_tESF_Li256ELb0ELb1ELb0ELb1EEENS1_30DynamicPersistentTileSchedulerILi256ELi128ELb0ELb1ELb1EEEEEEEEEvNT_6ParamsE)
        .other          _ZN7cutlass13device_kernelIN5flash11enable_sm90INS1_16FlashAttnFwdSm90INS1_25CollectiveMainloopFwdSm90ILi2EN4cute5tupleIJNS5_1CILi1EEES8_S8_EEENS6_IJNS7_ILi128EEESA_NS7_ILi256EEEEEELi256ENS_12float_e4m3_tEfNS_4arch4Sm90ELb1ELb0ELb1ELb0ELb1ELb0ELb0ELb1ELb0ELb1ELb0ELb0EEENS1_21CollectiveEpilogueFwdINS6_IJSA_SB_SA_EEES9_NS_10bfloat16_tESF_Li256ELb0ELb1ELb0ELb1EEENS1_30DynamicPersistentTileSchedulerILi256ELi128ELb0ELb1ELb1EEEEEEEEEvNT_6ParamsE,@"STO_CUDA_ENTRY STV_DEFAULT"
_ZN7cutlass13device_kernelIN5flash11enable_sm90INS1_16FlashAttnFwdSm90INS1_25CollectiveMainloopFwdSm90ILi2EN4cute5tupleIJNS5_1CILi1EEES8_S8_EEENS6_IJNS7_ILi128EEESA_NS7_ILi256EEEEEELi256ENS_12float_e4m3_tEfNS_4arch4Sm90ELb1ELb0ELb1ELb0ELb1ELb0ELb0ELb1ELb0ELb1ELb0ELb0EEENS1_21CollectiveEpilogueFwdINS6_IJSA_SB_SA_EEES9_NS_10bfloat16_tESF_Li256ELb0ELb1ELb0ELb1EEENS1_30DynamicPersistentTileSchedulerILi256ELi128ELb0ELb1ELb1EEEEEEEEEvNT_6ParamsE:
[----:B------:R-:W-:Y:S01]  /*0000*/  LDC R1, c[0x0][0x37c] ;  /* 0x0000df00ff017b82 */ /* 0x000fe20000000800 */
[----:B------:R-:W-:Y:S05]  /*0010*/  EXIT ;  /* 0x000000000000794d */ /* 0x000fea0003800000 */
.L_x_6:
        /* <DEDUP_REMOVED lines=14> */
.L_x_15:


//--------------------- .text._ZN7cutlass13device_kernelIN5flash11enable_sm90INS1_16FlashAttnFwdSm90INS1_25CollectiveMainloopFwdSm90ILi2EN4cute5tupleIJNS5_1CILi1EEES8_S8_EEENS6_IJNS7_ILi128EEESA_NS7_ILi256EEEEEELi256ENS_12float_e4m3_tEfNS_4arch4Sm90ELb1ELb0ELb1ELb1ELb1ELb0ELb0ELb1ELb0ELb1ELb0ELb0EEENS1_21CollectiveEpilogueFwdINS6_IJSA_SB_SA_EEES9_NS_10bfloat16_tESF_Li256ELb1ELb1ELb0ELb1EEENS1_36VarlenDynamicPersistentTileSchedulerILi128ELi128ELi256ELi128ELb0ELb1ELb1ELb1ELb1ELb1EEEEEEEEEvNT_6ParamsE --------------------------
	.section	.text._ZN7cutlass13device_kernelIN5flash11enable_sm90INS1_16FlashAttnFwdSm90INS1_25CollectiveMainloopFwdSm90ILi2EN4cute5tupleIJNS5_1CILi1EEES8_S8_EEENS6_IJNS7_ILi128EEESA_NS7_ILi256EEEEEELi256ENS_12float_e4m3_tEfNS_4arch4Sm90ELb1ELb0ELb1ELb1ELb1ELb0ELb0ELb1ELb0ELb1ELb0ELb0EEENS1_21CollectiveEpilogueFwdINS6_IJSA_SB_SA_EEES9_NS_10bfloat16_tESF_Li256ELb1ELb1ELb0ELb1EEENS1_36VarlenDynamicPersistentTileSchedulerILi128ELi128ELi256ELi128ELb0ELb1ELb1ELb1ELb1ELb1EEEEEEEEEvNT_6ParamsE,"ax",@progbits
	.align	128
.text._ZN7cutlass13device_kernelIN5flash11enable_sm90INS1_16FlashAttnFwdSm90INS1_25CollectiveMainloopFwdSm90ILi2EN4cute5tupleIJNS5_1CILi1EEES8_S8_EEENS6_IJNS7_ILi128EEESA_NS7_ILi256EEEEEELi256ENS_12float_e4m3_tEfNS_4arch4Sm90ELb1ELb0ELb1ELb1ELb1ELb0ELb0ELb1ELb0ELb1ELb0ELb0EEENS1_21CollectiveEpilogueFwdINS6_IJSA_SB_SA_EEES9_NS_10bfloat16_tESF_Li256ELb1ELb1ELb0ELb1EEENS1_36VarlenDynamicPersistentTileSchedulerILi128ELi128ELi256ELi128ELb0ELb1ELb1ELb1ELb1ELb1EEEEEEEEEvNT_6ParamsE:
        .type           _ZN7cutlass13device_kernelIN5flash11enable_sm90INS1_16FlashAttnFwdSm90INS1_25CollectiveMainloopFwdSm90ILi2EN4cute5tupleIJNS5_1CILi1EEES8_S8_EEENS6_IJNS7_ILi128EEESA_NS7_ILi256EEEEEELi256ENS_12float_e4m3_tEfNS_4arch4Sm90ELb1ELb0ELb1ELb1ELb1ELb0ELb0ELb1ELb0ELb1ELb0ELb0EEENS1_21CollectiveEpilogueFwdINS6_IJSA_SB_SA_EEES9_NS_10bfloat16_tESF_Li256ELb1ELb1ELb0ELb1EEENS1_36VarlenDynamicPersistentTileSchedulerILi128ELi128ELi256ELi128ELb0ELb1ELb1ELb1ELb1ELb1EEEEEEEEEvNT_6ParamsE,@function
        .size           _ZN7cutlass13device_kernelIN5flash11enable_sm90INS1_16FlashAttnFwdSm90INS1_25CollectiveMainloopFwdSm90ILi2EN4cute5tupleIJNS5_1CILi1EEES8_S8_EEENS6_IJNS7_ILi128EEESA_NS7_ILi256EEEEEELi256ENS_12float_e4m3_tEfNS_4arch4Sm90ELb1ELb0ELb1ELb1ELb1ELb0ELb0ELb1ELb0ELb1ELb0ELb0EEENS1_21CollectiveEpilogueFwdINS6_IJSA_SB_SA_EEES9_NS_10bfloat16_tESF_Li256ELb1ELb1ELb0ELb1EEENS1_36VarlenDynamicPersistentTileSchedulerILi128ELi128ELi256ELi128ELb0ELb1ELb1ELb1ELb1ELb1EEEEEEEEEvNT_6ParamsE,(.L_x_16 - _ZN7cutlass13device_kernelIN5flash11enable_sm90INS1_16FlashAttnFwdSm90INS1_25CollectiveMainloopFwdSm90ILi2EN4cute5tupleIJNS5_1CILi1EEES8_S8_EEENS6_IJNS7_ILi128EEESA_NS7_ILi256EEEEEELi256ENS_12float_e4m3_tEfNS_4arch4Sm90ELb1ELb0ELb1ELb1ELb1ELb0ELb0ELb1ELb0ELb1ELb0ELb0EEENS1_21CollectiveEpilogueFwdINS6_IJSA_SB_SA_EEES9_NS_10bfloat16_tESF_Li256ELb1ELb1ELb0ELb1EEENS1_36VarlenDynamicPersistentTileSchedulerILi128ELi128ELi256ELi128ELb0ELb1ELb1ELb1ELb1ELb1EEEEEEEEEvNT_6ParamsE)
        .other          _ZN7cutlass13device_kernelIN5flash11enable_sm90INS1_16FlashAttnFwdSm90INS1_25CollectiveMainloopFwdSm90ILi2EN4cute5tupleIJNS5_1CILi1EEES8_S8_EEENS6_IJNS7_ILi128EEESA_NS7_ILi256EEEEEELi256ENS_12float_e4m3_tEfNS_4arch4Sm90ELb1ELb0ELb1ELb1ELb1ELb0ELb0ELb1ELb0ELb1ELb0ELb0EEENS1_21CollectiveEpilogueFwdINS6_IJSA_SB_SA_EEES9_NS_10bfloat16_tESF_Li256ELb1ELb1ELb0ELb1EEENS1_36VarlenDynamicPersistentTileSchedulerILi128ELi128ELi256ELi128ELb0ELb1ELb1ELb1ELb1ELb1EEEEEEEEEvNT_6ParamsE,@"STO_CUDA_ENTRY STV_DEFAULT"
_ZN7cutlass13device_kernelIN5flash11enable_sm90INS1_16FlashAttnFwdSm90INS1_25CollectiveMainloopFwdSm90ILi2EN4cute5tupleIJNS5_1CILi1EEES8_S8_EEENS6_IJNS7_ILi128EEESA_NS7_ILi256EEEEEELi256ENS_12float_e4m3_tEfNS_4arch4Sm90ELb1ELb0ELb1ELb1ELb1ELb0ELb0ELb1ELb0ELb1ELb0ELb0EEENS1_21CollectiveEpilogueFwdINS6_IJSA_SB_SA_EEES9_NS_10bfloat16_tESF_Li256ELb1ELb1ELb0ELb1EEENS1_36VarlenDynamicPersistentTileSchedulerILi128ELi128ELi256ELi128ELb0ELb1ELb1ELb1ELb1ELb1EEEEEEEEEvNT_6ParamsE:
[----:B------:R-:W-:Y:S01]  /*0000*/  LDC R1, c[0x0][0x37c] ;  /* 0x0000df00ff017b82 */ /* 0x000fe20000000800 */
[----:B------:R-:W-:Y:S05]  /*0010*/  EXIT ;  /* 0x000000000000794d */ /* 0x000fea0003800000 */
.L_x_7:
        /* <DEDUP_REMOVED lines=14> */
.L_x_16:


//--------------------- .text._ZN7cutlass13device_kernelIN5flash11enable_sm90INS1_16FlashAttnFwdSm90INS1_25CollectiveMainloopFwdSm90ILi2EN4cute5tupleIJNS5_1CILi1EEES8_S8_EEENS6_IJNS7_ILi128EEESA_NS7_ILi256EEEEEELi256ENS_12float_e4m3_tEfNS_4arch4Sm90ELb1ELb0ELb1ELb1ELb1ELb1ELb0ELb1ELb0ELb1ELb0ELb0EEENS1_21CollectiveEpilogueFwdINS6_IJSA_SB_SA_EEES9_NS_10bfloat16_tESF_Li256ELb1ELb1ELb0ELb1EEENS1_36VarlenDynamicPersistentTileSchedulerILi128ELi128ELi256ELi128ELb0ELb1ELb1ELb1ELb1ELb1EEEEEEEEEvNT_6ParamsE --------------------------
	.section	.text._ZN7cutlass13device_kernelIN5flash11enable_sm90INS1_16FlashAttnFwdSm90INS1_25CollectiveMainloopFwdSm90ILi2EN4cute5tupleIJNS5_1CILi1EEES8_S8_EEENS6_IJNS7_ILi128EEESA_NS7_ILi256EEEEEELi256ENS_12float_e4m3_tEfNS_4arch4Sm90ELb1ELb0ELb1ELb1ELb1ELb1ELb0ELb1ELb0ELb1ELb0ELb0EEENS1_21CollectiveEpilogueFwdINS6_IJSA_SB_SA_EEES9_NS_10bfloat16_tESF_Li256ELb1ELb1ELb0ELb1EEENS1_36VarlenDynamicPersistentTileSchedulerILi128ELi128ELi256ELi128ELb0ELb1ELb1ELb1ELb1ELb1EEEEEEEEEvNT_6ParamsE,"ax",@progbits
	.align	128
.text._ZN7cutlass13device_kernelIN5flash11enable_sm90INS1_16FlashAttnFwdSm90INS1_25CollectiveMainloopFwdSm90ILi2EN4cute5tupleIJNS5_1CILi1EEES8_S8_EEENS6_IJNS7_ILi128EEESA_NS7_ILi256EEEEEELi256ENS_12float_e4m3_tEfNS_4arch4Sm90ELb1ELb0ELb1ELb1ELb1ELb1ELb0ELb1ELb0ELb1ELb0ELb0EEENS1_21CollectiveEpilogueFwdINS6_IJSA_SB_SA_EEES9_NS_10bfloat16_tESF_Li256ELb1ELb1ELb0ELb1EEENS1_36VarlenDynamicPersistentTileSchedulerILi128ELi128ELi256ELi128ELb0ELb1ELb1ELb1ELb1ELb1EEEEEEEEEvNT_6ParamsE:
        .type           _ZN7cutlass13device_kernelIN5flash11enable_sm90INS1_16FlashAttnFwdSm90INS1_25CollectiveMainloopFwdSm90ILi2EN4cute5tupleIJNS5_1CILi1EEES8_S8_EEENS6_IJNS7_ILi128EEESA_NS7_ILi256EEEEEELi256ENS_12float_e4m3_tEfNS_4arch4Sm90ELb1ELb0ELb1ELb1ELb1ELb1ELb0ELb1ELb0ELb1ELb0ELb0EEENS1_21CollectiveEpilogueFwdINS6_IJSA_SB_SA_EEES9_NS_10bfloat16_tESF_Li256ELb1ELb1ELb0ELb1EEENS1_36VarlenDynamicPersistentTileSchedulerILi128ELi128ELi256ELi128ELb0ELb1ELb1ELb1ELb1ELb1EEEEEEEEEvNT_6ParamsE,@function
        .size           _ZN7cutlass13device_kernelIN5flash11enable_sm90INS1_16FlashAttnFwdSm90INS1_25CollectiveMainloopFwdSm90ILi2EN4cute5tupleIJNS5_1CILi1EEES8_S8_EEENS6_IJNS7_ILi128EEESA_NS7_ILi256EEEEEELi256ENS_12float_e4m3_tEfNS_4arch4Sm90ELb1ELb0ELb1ELb1ELb1ELb1ELb0ELb1ELb0ELb1ELb0ELb0EEENS1_21CollectiveEpilogueFwdINS6_IJSA_SB_SA_EEES9_NS_10bfloat16_tESF_Li256ELb1ELb1ELb0ELb1EEENS1_36VarlenDynamicPersistentTileSchedulerILi128ELi128ELi256ELi128ELb0ELb1ELb1ELb1ELb1ELb1EEEEEEEEEvNT_6ParamsE,(.L_x_17 - _ZN7cutlass13device_kernelIN5flash11enable_sm90INS1_16FlashAttnFwdSm90INS1_25CollectiveMainloopFwdSm90ILi2EN4cute5tupleIJNS5_1CILi1EEES8_S8_EEENS6_IJNS7_ILi128EEESA_NS7_ILi256EEEEEELi256ENS_12float_e4m3_tEfNS_4arch4Sm90ELb1ELb0ELb1ELb1ELb1ELb1ELb0ELb1ELb0ELb1ELb0ELb0EEENS1_21CollectiveEpilogueFwdINS6_IJSA_SB_SA_EEES9_NS_10bfloat16_tESF_Li256ELb1ELb1ELb0ELb1EEENS1_36VarlenDynamicPersistentTileSchedulerILi128ELi128ELi256ELi128ELb0ELb1ELb1ELb1ELb1ELb1EEEEEEEEEvNT_6ParamsE)
        .other          _ZN7cutlass13device_kernelIN5flash11enable_sm90INS1_16FlashAttnFwdSm90INS1_25CollectiveMainloopFwdSm90ILi2EN4cute5tupleIJNS5_1CILi1EEES8_S8_EEENS6_IJNS7_ILi128EEESA_NS7_ILi256EEEEEELi256ENS_12float_e4m3_tEfNS_4arch4Sm90ELb1ELb0ELb1ELb1ELb1ELb1ELb0ELb1ELb0ELb1ELb0ELb0EEENS1_21CollectiveEpilogueFwdINS6_IJSA_SB_SA_EEES9_NS_10bfloat16_tESF_Li256ELb1ELb1ELb0ELb1EEENS1_36VarlenDynamicPersistentTileSchedulerILi128ELi128ELi256ELi128ELb0ELb1ELb1ELb1ELb1ELb1EEEEEEEEEvNT_6ParamsE,@"STO_CUDA_ENTRY STV_DEFAULT"
_ZN7cutlass13device_kernelIN5flash11enable_sm90INS1_16FlashAttnFwdSm90INS1_25CollectiveMainloopFwdSm90ILi2EN4cute5tupleIJNS5_1CILi1EEES8_S8_EEENS6_IJNS7_ILi128EEESA_NS7_ILi256EEEEEELi256ENS_12float_e4m3_tEfNS_4arch4Sm90ELb1ELb0ELb1ELb1ELb1ELb1ELb0ELb1ELb0ELb1ELb0ELb0EEENS1_21CollectiveEpilogueFwdINS6_IJSA_SB_SA_EEES9_NS_10bfloat16_tESF_Li256ELb1ELb1ELb0ELb1EEENS1_36VarlenDynamicPersistentTileSchedulerILi128ELi128ELi256ELi128ELb0ELb1ELb1ELb1ELb1ELb1EEEEEEEEEvNT_6ParamsE:
[----:B------:R-:W-:Y:S01]  /*0000*/  LDC R1, c[0x0][0x37c] ;  /* 0x0000df00ff017b82 */ /* 0x000fe20000000800 */
[----:B------:R-:W-:Y:S05]  /*0010*/  EXIT ;  /* 0x000000000000794d */ /* 0x000fea0003800000 */
.L_x_8:
        /* <DEDUP_REMOVED lines=14> */
.L_x_17:


//--------------------- .nv.shared.reserved.0     --------------------------
	.section	.nv.shared.reserved.0,"aw",@nobits
	.weak		__nv_reservedSMEM_offset_0_alias
	.size		__nv_reservedSMEM_offset_0_alias, 0, 64
	.other		__nv_reservedSMEM_offset_0_alias,@"STO_CUDA_RESERVED_SHARED STV_DEFAULT"
__nv_reservedSMEM_offset_0_alias:
	.zero		0
	.zero		64


//--------------------- .nv.global                --------------------------
	.section	.nv.global,"aw",@nobits
.nv.global:
	.type		_ZN80_INTERNAL_3f0a975c_44_flash_fwd_hdim256_e4m3_paged_softcap_sm90_cu_ceb34e2a_33844cute1_E,@object
	.size		_ZN80_INTERNAL_3f0a975c_44_flash_fwd_hdim256_e4m3_paged_softcap_sm90_cu_ceb34e2a_33844cute1_E,(_ZN80_INTERNAL_3f0a975c_44_flash_fwd_hdim256_e4m3_paged_softcap_sm90_cu_ceb34e2a_33844cuda3std3__45__cpo6cbeginE - _ZN80_INTERNAL_3f0a975c_44_flash_fwd_hdim256_e4m3_paged_softcap_sm90_cu_ceb34e2a_33844cute1_E)
_ZN80_INTERNAL_3f0a975c_44_flash_fwd_hdim256_e4m3_paged_softcap_sm90_cu_ceb34e2a_33844cute1_E:
	.zero		1
	.type		_ZN80_INTERNAL_3f0a975c_44_flash_fwd_hdim256_e4m3_paged_softcap_sm90_cu_ceb34e2a_33844cuda3std3__45__cpo6cbeginE,@object
	.size		_ZN80_INTERNAL_3f0a975c_44_flash_fwd_hdim256_e4m3_paged_softcap_sm90_cu_ceb34e2a_33844cuda3std3__45__cpo6cbeginE,(_ZN80_INTERNAL_3f0a975c_44_flash_fwd_hdim256_e4m3_paged_softcap_sm90_cu_ceb34e2a_33844cuda3std3__48in_placeE - _ZN80_INTERNAL_3f0a975c_44_flash_fwd_hdim256_e4m3_paged_softcap_sm90_cu_ceb34e2a_33844cuda3std3__45__cpo6cbeginE)
_ZN80_INTERNAL_3f0a975c_44_flash_fwd_hdim256_e4m3_paged_softcap_sm90_cu_ceb34e2a_33844cuda3std3__45__cpo6cbeginE:
	.zero		1
	.type		_ZN80_INTERNAL_3f0a975c_44_flash_fwd_hdim256_e4m3_paged_softcap_sm90_cu_ceb34e2a_33844cuda3std3__48in_placeE,@object
	.size		_ZN80_INTERNAL_3f0a975c_44_flash_fwd_hdim256_e4m3_paged_softcap_sm90_cu_ceb34e2a_33844cuda3std3__48in_placeE,(_ZN80_INTERNAL_3f0a975c_44_flash_fwd_hdim256_e4m3_paged_softcap_sm90_cu_ceb34e2a_33844cuda3std6ranges3__45__cpo9iter_moveE - _ZN80_INTERNAL_3f0a975c_44_flash_fwd_hdim256_e4m3_paged_softcap_sm90_cu_ceb34e2a_33844cuda3std3__48in_placeE)
_ZN80_INTERNAL_3f0a975c_44_flash_fwd_hdim256_e4m3_paged_softcap_sm90_cu_ceb34e2a_33844cuda3std3__48in_placeE:
	.zero		1
	.type		_ZN80_INTERNAL_3f0a975c_44_flash_fwd_hdim256_e4m3_paged_softcap_sm90_cu_ceb34e2a_33844cuda3std6ranges3__45__cpo9iter_moveE,@object
	.size		_ZN80_INTERNAL_3f0a975c_44_flash_fwd_hdim256_e4m3_paged_softcap_sm90_cu_ceb34e2a_33844cuda3std6ranges3__45__cpo9iter_moveE,(_ZN80_INTERNAL_3f0a975c_44_flash_fwd_hdim256_e4m3_paged_softcap_sm90_cu_ceb34e2a_33844cuda3std3__45__cpo5beginE - _ZN80_INTERNAL_3f0a975c_44_flash_fwd_hdim256_e4m3_paged_softcap_sm90_cu_ceb34e2a_33844cuda3std6ranges3__45__cpo9iter_moveE)
_ZN80_INTERNAL_3f0a975c_44_flash_fwd_hdim256_e4m3_paged_softcap_sm90_cu_ceb34e2a_33844cuda3std6ranges3__45__cpo9iter_moveE:
	.zero		1
	.type		_ZN80_INTERNAL_3f0a975c_44_flash_fwd_hdim256_e4m3_paged_softcap_sm90_cu_ceb34e2a_33844cuda3std3__45__cpo5beginE,@object
	.size		_ZN80_INTERNAL_3f0a975c_44_flash_fwd_hdim256_e4m3_paged_softcap_sm90_cu_ceb34e2a_33844cuda3std3__45__cpo5beginE,(_ZN80_INTERNAL_3f0a975c_44_flash_fwd_hdim256_e4m3_paged_softcap_sm90_cu_ceb34e2a_33844cuda3std3__482_GLOBAL__N__3f0a975c_44_flash_fwd_hdim256_e4m3_paged_softcap_sm90_cu_ceb34e2a_33846ignoreE - _ZN80_INTERNAL_3f0a975c_44_flash_fwd_hdim256_e4m3_paged_softcap_sm90_cu_ceb34e2a_33844cuda3std3__45__cpo5beginE)
_ZN80_INTERNAL_3f0a975c_44_flash_fwd_hdim256_e4m3_paged_softcap_sm90_cu_ceb34e2a_33844cuda3std3__45__cpo5beginE:
	.zero		1
	.type		_ZN80_INTERNAL_3f0a975c_44_flash_fwd_hdim256_e4m3_paged_softcap_sm90_cu_ceb34e2a_33844cuda3std3__482_GLOBAL__N__3f0a975c_44_flash_fwd_hdim256_e4m3_paged_softcap_sm90_cu_ceb34e2a_33846ignoreE,@object
	.size		_ZN80_INTERNAL_3f0a975c_44_flash_fwd_hdim256_e4m3_paged_softcap_sm90_cu_ceb34e2a_33844cuda3std3__482_GLOBAL__N__3f0a975c_44_flash_fwd_hdim256_e4m3_paged_softcap_sm90_cu_ceb34e2a_33846ignoreE,(_ZN80_INTERNAL_3f0a975c_44_flash_fwd_hdim256_e4m3_paged_softcap_sm90_cu_ceb34e2a_33844cute7productE - _ZN80_INTERNAL_3f0a975c_44_flash_fwd_hdim256_e4m3_paged_softcap_sm90_cu_ceb34e2a_33844cuda3std3__482_GLOBAL__N__3f0a975c_44_flash_fwd_hdim256_e4m3_paged_softcap_sm90_cu_ceb34e2a_33846ignoreE)
_ZN80_INTERNAL_3f0a975c_44_flash_fwd_hdim256_e4m3_paged_softcap_sm90_cu_ceb34e2a_33844cuda3std3__482_GLOBAL__N__3f0a975c_44_flash_fwd_hdim256_e4m3_paged_softcap_sm90_cu_ceb34e2a_33846ignoreE:
	.zero		1
	.type		_ZN80_INTERNAL_3f0a975c_44_flash_fwd_hdim256_e4m3_paged_softcap_sm90_cu_ceb34e2a_33844cute7productE,@object
	.size		_ZN80_INTERNAL_3f0a975c_44_flash_fwd_hdim256_e4m3_paged_softcap_sm90_cu_ceb34e2a_33844cute7productE,(_ZN80_INTERNAL_3f0a975c_44_flash_fwd_hdim256_e4m3_paged_softcap_sm90_cu_ceb34e2a_33844cuda3std3__45__cpo3endE - _ZN80_INTERNAL_3f0a975c_44_flash_fwd_hdim256_e4m3_paged_softcap_sm90_cu_ceb34e2a_33844cute7productE)
_ZN80_INTERNAL_3f0a975c_44_flash_fwd_hdim256_e4m3_paged_softcap_sm90_cu_ceb34e2a_33844cute7productE:
	.zero		1
	.type		_ZN80_INTERNAL_3f0a975c_44_flash_fwd_hdim256_e4m3_paged_softcap_sm90_cu_ceb34e2a_33844cuda3std3__45__cpo3endE,@object
	.size		_ZN80_INTERNAL_3f0a975c_44_flash_fwd_hdim256_e4m3_paged_softcap_sm90_cu_ceb34e2a_33844cuda3std3__45__cpo3endE,(_ZN80_INTERNAL_3f0a975c_44_flash_fwd_hdim256_e4m3_paged_softcap_sm90_cu_ceb34e2a_33844cuda3std3__419piecewise_constructE - _ZN80_INTERNAL_3f0a975c_44_flash_fwd_hdim256_e4m3_paged_softcap_sm90_cu_ceb34e2a_33844cuda3std3__45__cpo3endE)
_ZN80_INTERNAL_3f0a975c_44_flash_fwd_hdim256_e4m3_paged_softcap_sm90_cu_ceb34e2a_33844cuda3std3__45__cpo3endE:
	.zero		1
	.type		_ZN80_INTERNAL_3f0a975c_44_flash_fwd_hdim256_e4m3_paged_softcap_sm90_cu_ceb34e2a_33844cuda3std3__419piecewise_constructE,@object
	.size		_ZN80_INTERNAL_3f0a975c_44_flash_fwd_hdim256_e4m3_paged_softcap_sm90_cu_ceb34e2a_33844cuda3std3__419piecewise_constructE,(_ZN80_INTERNAL_3f0a975c_44_flash_fwd_hdim256_e4m3_paged_softcap_sm90_cu_ceb34e2a_33844cuda3std3__45__cpo4cendE - _ZN80_INTERNAL_3f0a975c_44_flash_fwd_hdim256_e4m3_paged_softcap_sm90_cu_ceb34e2a_33844cuda3std3__419piecewise_constructE)
_ZN80_INTERNAL_3f0a975c_44_flash_fwd_hdim256_e4m3_paged_softcap_sm90_cu_ceb34e2a_33844cuda3std3__419piecewise_constructE:
	.zero		1
	.type		_ZN80_INTERNAL_3f0a975c_44_flash_fwd_hdim256_e4m3_paged_softcap_sm90_cu_ceb34e2a_33844cuda3std3__45__cpo4cendE,@object
	.size		_ZN80_INTERNAL_3f0a975c_44_flash_fwd_hdim256_e4m3_paged_softcap_sm90_cu_ceb34e2a_33844cuda3std3__45__cpo4cendE,(_ZN80_INTERNAL_3f0a975c_44_flash_fwd_hdim256_e4m3_paged_softcap_sm90_cu_ceb34e2a_33844cuda3std6ranges3__45__cpo4swapE - _ZN80_INTERNAL_3f0a975c_44_flash_fwd_hdim256_e4m3_paged_softcap_sm90_cu_ceb34e2a_33844cuda3std3__45__cpo4cendE)
_ZN80_INTERNAL_3f0a975c_44_flash_fwd_hdim256_e4m3_paged_softcap_sm90_cu_ceb34e2a_33844cuda3std3__45__cpo4cendE:
	.zero		1
	.type		_ZN80_INTERNAL_3f0a975c_44_flash_fwd_hdim256_e4m3_paged_softcap_sm90_cu_ceb34e2a_33844cuda3std6ranges3__45__cpo4swapE,@object
	.size		_ZN80_INTERNAL_3f0a975c_44_flash_fwd_hdim256_e4m3_paged_softcap_sm90_cu_ceb34e2a_33844cuda3std6ranges3__45__cpo4swapE,(.L_7 - _ZN80_INTERNAL_3f0a975c_44_flash_fwd_hdim256_e4m3_paged_softcap_sm90_cu_ceb34e2a_33844cuda3std6ranges3__45__cpo4swapE)
_ZN80_INTERNAL_3f0a975c_44_flash_fwd_hdim256_e4m3_paged_softcap_sm90_cu_ceb34e2a_33844cuda3std6ranges3__45__cpo4swapE:
	.zero		1
.L_7:


//--------------------- .nv.constant0._ZN7cutlass13device_kernelIN5flash11enable_sm90INS1_16FlashAttnFwdSm90INS1_25CollectiveMainloopFwdSm90ILi2EN4cute5tupleIJNS5_1CILi1EEES8_S8_EEENS6_IJNS7_ILi128EEESA_NS7_ILi256EEEEEELi256ENS_12float_e4m3_tEfNS_4arch4Sm90ELb0ELb0ELb1ELb0ELb1ELb0ELb0ELb1ELb0ELb1ELb0ELb0EEENS1_21CollectiveEpilogueFwdINS6_IJSA_SB_SA_EEES9_NS_10bfloat16_tESF_Li256ELb0ELb1ELb0ELb1EEENS1_29StaticPersistentTileSchedulerILb0EEEEEEEEEvNT_6ParamsE --------------------------
	.section	.nv.constant0._ZN7cutlass13device_kernelIN5flash11enable_sm90INS1_16FlashAttnFwdSm90INS1_25CollectiveMainloopFwdSm90ILi2EN4cute5tupleIJNS5_1CILi1EEES8_S8_EEENS6_IJNS7_ILi128EEESA_NS7_ILi256EEEEEELi256ENS_12float_e4m3_tEfNS_4arch4Sm90ELb0ELb0ELb1ELb0ELb1ELb0ELb0ELb1ELb0ELb1ELb0ELb0EEENS1_21CollectiveEpilogueFwdINS6_IJSA_SB_SA_EEES9_NS_10bfloat16_tESF_Li256ELb0ELb1ELb0ELb1EEENS1_29StaticPersistentTileSchedulerILb0EEEEEEEEEvNT_6ParamsE,"a",@progbits
	.sectionflags	@""
	.align	4
.nv.constant0._ZN7cutlass13device_kernelIN5flash11enable_sm90INS1_16FlashAttnFwdSm90INS1_25CollectiveMainloopFwdSm90ILi2EN4cute5tupleIJNS5_1CILi1EEES8_S8_EEENS6_IJNS7_ILi128EEESA_NS7_ILi256EEEEEELi256ENS_12float_e4m3_tEfNS_4arch4Sm90ELb0ELb0ELb1ELb0ELb1ELb0ELb0ELb1ELb0ELb1ELb0ELb0EEENS1_21CollectiveEpilogueFwdINS6_IJSA_SB_SA_EEES9_NS_10bfloat16_tESF_Li256ELb0ELb1ELb0ELb1EEENS1_29StaticPersistentTileSchedulerILb0EEEEEEEEEvNT_6ParamsE:
	.zero		3456


//--------------------- .nv.constant0._ZN7cutlass13device_kernelIN5flash11enable_sm90INS1_16FlashAttnFwdSm90INS1_25CollectiveMainloopFwdSm90ILi2EN4cute5tupleIJNS5_1CILi1EEES8_S8_EEENS6_IJNS7_ILi128EEESA_NS7_ILi256EEEEEELi256ENS_12float_e4m3_tEfNS_4arch4Sm90ELb0ELb0ELb1ELb1ELb1ELb0ELb0ELb1ELb0ELb1ELb0ELb0EEENS1_21CollectiveEpilogueFwdINS6_IJSA_SB_SA_EEES9_NS_10bfloat16_tESF_Li256ELb1ELb1ELb0ELb1EEENS1_36VarlenDynamicPersistentTileSchedulerILi128ELi128ELi256ELi128ELb0ELb1ELb1ELb0ELb1ELb1EEEEEEEEEvNT_6ParamsE --------------------------
	.section	.nv.constant0._ZN7cutlass13device_kernelIN5flash11enable_sm90INS1_16FlashAttnFwdSm90INS1_25CollectiveMainloopFwdSm90ILi2EN4cute5tupleIJNS5_1CILi1EEES8_S8_EEENS6_IJNS7_ILi128EEESA_NS7_ILi256EEEEEELi256ENS_12float_e4m3_tEfNS_4arch4Sm90ELb0ELb0ELb1ELb1ELb1ELb0ELb0ELb1ELb0ELb1ELb0ELb0EEENS1_21CollectiveEpilogueFwdINS6_IJSA_SB_SA_EEES9_NS_10bfloat16_tESF_Li256ELb1ELb1ELb0ELb1EEENS1_36VarlenDynamicPersistentTileSchedulerILi128ELi128ELi256ELi128ELb0ELb1ELb1ELb0ELb1ELb1EEEEEEEEEvNT_6ParamsE,"a",@progbits
	.sectionflags	@""
	.align	4
.nv.constant0._ZN7cutlass13device_kernelIN5flash11enable_sm90INS1_16FlashAttnFwdSm90INS1_25CollectiveMainloopFwdSm90ILi2EN4cute5tupleIJNS5_1CILi1EEES8_S8_EEENS6_IJNS7_ILi128EEESA_NS7_ILi256EEEEEELi256ENS_12float_e4m3_tEfNS_4arch4Sm90ELb0ELb0ELb1ELb1ELb1ELb0ELb0ELb1ELb0ELb1ELb0ELb0EEENS1_21CollectiveEpilogueFwdINS6_IJSA_SB_SA_EEES9_NS_10bfloat16_tESF_Li256ELb1ELb1ELb0ELb1EEENS1_36VarlenDynamicPersistentTileSchedulerILi128ELi128ELi256ELi128ELb0ELb1ELb1ELb0ELb1ELb1EEEEEEEEEvNT_6ParamsE:
	.zero		3584


//--------------------- .nv.constant0._ZN7cutlass13device_kernelIN5flash11enable_sm90INS1_16FlashAttnFwdSm90INS1_25CollectiveMainloopFwdSm90ILi2EN4cute5tupleIJNS5_1CILi1EEES8_S8_EEENS6_IJNS7_ILi128EEESA_NS7_ILi256EEEEEELi256ENS_12float_e4m3_tEfNS_4arch4Sm90ELb0ELb0ELb1ELb1ELb1ELb1ELb0ELb1ELb0ELb1ELb0ELb0EEENS1_21CollectiveEpilogueFwdINS6_IJSA_SB_SA_EEES9_NS_10bfloat16_tESF_Li256ELb1ELb1ELb0ELb1EEENS1_36VarlenDynamicPersistentTileSchedulerILi128ELi128ELi256ELi128ELb0ELb1ELb1ELb0ELb1ELb1EEEEEEEEEvNT_6ParamsE --------------------------
	.section	.nv.constant0._ZN7cutlass13device_kernelIN5flash11enable_sm90INS1_16FlashAttnFwdSm90INS1_25CollectiveMainloopFwdSm90ILi2EN4cute5tupleIJNS5_1CILi1EEES8_S8_EEENS6_IJNS7_ILi128EEESA_NS7_ILi256EEEEEELi256ENS_12float_e4m3_tEfNS_4arch4Sm90ELb0ELb0ELb1ELb1ELb1ELb1ELb0ELb1ELb0ELb1ELb0ELb0EEENS1_21CollectiveEpilogueFwdINS6_IJSA_SB_SA_EEES9_NS_10bfloat16_tESF_Li256ELb1ELb1ELb0ELb1EEENS1_36VarlenDynamicPersistentTileSchedulerILi128ELi128ELi256ELi128ELb0ELb1ELb1ELb0ELb1ELb1EEEEEEEEEvNT_6ParamsE,"a",@progbits
	.sectionflags	@""
	.align	4
.nv.constant0._ZN7cutlass13device_kernelIN5flash11enable_sm90INS1_16FlashAttnFwdSm90INS1_25CollectiveMainloopFwdSm90ILi2EN4cute5tupleIJNS5_1CILi1EEES8_S8_EEENS6_IJNS7_ILi128EEESA_NS7_ILi256EEEEEELi256ENS_12float_e4m3_tEfNS_4arch4Sm90ELb0ELb0ELb1ELb1ELb1ELb1ELb0ELb1ELb0ELb1ELb0ELb0EEENS1_21CollectiveEpilogueFwdINS6_IJSA_SB_SA_EEES9_NS_10bfloat16_tESF_Li256ELb1ELb1ELb0ELb1EEENS1_36VarlenDynamicPersistentTileSchedulerILi128ELi128ELi256ELi128ELb0ELb1ELb1ELb0ELb1ELb1EEEEEEEEEvNT_6ParamsE:
	.zero		3584


//--------------------- .nv.constant0._ZN7cutlass13device_kernelIN5flash11enable_sm90INS1_16FlashAttnFwdSm90INS1_25CollectiveMainloopFwdSm90ILi2EN4cute5tupleIJNS5_1CILi1EEES8_S8_EEENS6_IJNS7_ILi128EEENS7_ILi64EEENS7_ILi256EEEEEELi256ENS_12float_e4m3_tEfNS_4arch4Sm90ELb0ELb1ELb1ELb0ELb1ELb0ELb0ELb1ELb0ELb1ELb0ELb0EEENS1_21CollectiveEpilogueFwdINS6_IJSA_SC_SB_EEES9_NS_10bfloat16_tESG_Li256ELb0ELb1ELb0ELb1EEENS1_30DynamicPersistentTileSchedulerILi256ELi128ELb0ELb1ELb1EEEEEEEEEvNT_6ParamsE --------------------------
	.section	.nv.constant0._ZN7cutlass13device_kernelIN5flash11enable_sm90INS1_16FlashAttnFwdSm90INS1_25CollectiveMainloopFwdSm90ILi2EN4cute5tupleIJNS5_1CILi1EEES8_S8_EEENS6_IJNS7_ILi128EEENS7_ILi64EEENS7_ILi256EEEEEELi256ENS_12float_e4m3_tEfNS_4arch4Sm90ELb0ELb1ELb1ELb0ELb1ELb0ELb0ELb1ELb0ELb1ELb0ELb0EEENS1_21CollectiveEpilogueFwdINS6_IJSA_SC_SB_EEES9_NS_10bfloat16_tESG_Li256ELb0ELb1ELb0ELb1EEENS1_30DynamicPersistentTileSchedulerILi256ELi128ELb0ELb1ELb1EEEEEEEEEvNT_6ParamsE,"a",@progbits
	.sectionflags	@""
	.align	4
.nv.constant0._ZN7cutlass13device_kernelIN5flash11enable_sm90INS1_16FlashAttnFwdSm90INS1_25CollectiveMainloopFwdSm90ILi2EN4cute5tupleIJNS5_1CILi1EEES8_S8_EEENS6_IJNS7_ILi128EEENS7_ILi64EEENS7_ILi256EEEEEELi256ENS_12float_e4m3_tEfNS_4arch4Sm90ELb0ELb1ELb1ELb0ELb1ELb0ELb0ELb1ELb0ELb1ELb0ELb0EEENS1_21CollectiveEpilogueFwdINS6_IJSA_SC_SB_EEES9_NS_10bfloat16_tESG_Li256ELb0ELb1ELb0ELb1EEENS1_30DynamicPersistentTileSchedulerILi256ELi128ELb0ELb1ELb1EEEEEEEEEvNT_6ParamsE:
	.zero		3584


//--------------------- .nv.constant0._ZN7cutlass13device_kernelIN5flash11enable_sm90INS1_16FlashAttnFwdSm90INS1_25CollectiveMainloopFwdSm90ILi2EN4cute5tupleIJNS5_1CILi1EEES8_S8_EEENS6_IJNS7_ILi128EEENS7_ILi64EEENS7_ILi256EEEEEELi256ENS_12float_e4m3_tEfNS_4arch4Sm90ELb0ELb1ELb1ELb1ELb1ELb0ELb0ELb1ELb0ELb1ELb0ELb0EEENS1_21CollectiveEpilogueFwdINS6_IJSA_SC_SB_EEES9_NS_10bfloat16_tESG_Li256ELb1ELb1ELb0ELb1EEENS1_36VarlenDynamicPersistentTileSchedulerILi128ELi64ELi256ELi128ELb0ELb1ELb1ELb1ELb0ELb1EEEEEEEEEvNT_6ParamsE --------------------------
	.section	.nv.constant0._ZN7cutlass13device_kernelIN5flash11enable_sm90INS1_16FlashAttnFwdSm90INS1_25CollectiveMainloopFwdSm90ILi2EN4cute5tupleIJNS5_1CILi1EEES8_S8_EEENS6_IJNS7_ILi128EEENS7_ILi64EEENS7_ILi256EEEEEELi256ENS_12float_e4m3_tEfNS_4arch4Sm90ELb0ELb1ELb1ELb1ELb1ELb0ELb0ELb1ELb0ELb1ELb0ELb0EEENS1_21CollectiveEpilogueFwdINS6_IJSA_SC_SB_EEES9_NS_10bfloat16_tESG_Li256ELb1ELb1ELb0ELb1EEENS1_36VarlenDynamicPersistentTileSchedulerILi128ELi64ELi256ELi128ELb0ELb1ELb1ELb1ELb0ELb1EEEEEEEEEvNT_6ParamsE,"a",@progbits
	.sectionflags	@""
	.align	4
.nv.constant0._ZN7cutlass13device_kernelIN5flash11enable_sm90INS1_16FlashAttnFwdSm90INS1_25CollectiveMainloopFwdSm90ILi2EN4cute5tupleIJNS5_1CILi1EEES8_S8_EEENS6_IJNS7_ILi128EEENS7_ILi64EEENS7_ILi256EEEEEELi256ENS_12float_e4m3_tEfNS_4arch4Sm90ELb0ELb1ELb1ELb1ELb1ELb0ELb0ELb1ELb0ELb1ELb0ELb0EEENS1_21CollectiveEpilogueFwdINS6_IJSA_SC_SB_EEES9_NS_10bfloat16_tESG_Li256ELb1ELb1ELb0ELb1EEENS1_36VarlenDynamicPersistentTileSchedulerILi128ELi64ELi256ELi128ELb0ELb1ELb1ELb1ELb0ELb1EEEEEEEEEvNT_6ParamsE:
	.zero		3584


//--------------------- .nv.constant0._ZN7cutlass13device_kernelIN5flash11enable_sm90INS1_16FlashAttnFwdSm90INS1_25CollectiveMainloopFwdSm90ILi2EN4cute5tupleIJNS5_1CILi1EEES8_S8_EEENS6_IJNS7_ILi128EEENS7_ILi64EEENS7_ILi256EEEEEELi256ENS_12float_e4m3_tEfNS_4arch4Sm90ELb0ELb1ELb1ELb1ELb1ELb1ELb0ELb1ELb0ELb1ELb0ELb0EEENS1_21CollectiveEpilogueFwdINS6_IJSA_SC_SB_EEES9_NS_10bfloat16_tESG_Li256ELb1ELb1ELb0ELb1EEENS1_36VarlenDynamicPersistentTileSchedulerILi128ELi64ELi256ELi128ELb0ELb1ELb1ELb1ELb0ELb1EEEEEEEEEvNT_6ParamsE --------------------------
	.section	.nv.constant0._ZN7cutlass13device_kernelIN5flash11enable_sm90INS1_16FlashAttnFwdSm90INS1_25CollectiveMainloopFwdSm90ILi2EN4cute5tupleIJNS5_1CILi1EEES8_S8_EEENS6_IJNS7_ILi128EEENS7_ILi64EEENS7_ILi256EEEEEELi256ENS_12float_e4m3_tEfNS_4arch4Sm90ELb0ELb1ELb1ELb1ELb1ELb1ELb0ELb1ELb0ELb1ELb0ELb0EEENS1_21CollectiveEpilogueFwdINS6_IJSA_SC_SB_EEES9_NS_10bfloat16_tESG_Li256ELb1ELb1ELb0ELb1EEENS1_36VarlenDynamicPersistentTileSchedulerILi128ELi64ELi256ELi128ELb0ELb1ELb1ELb1ELb0ELb1EEEEEEEEEvNT_6ParamsE,"a",@progbits
	.sectionflags	@""
	.align	4
.nv.constant0._ZN7cutlass13device_kernelIN5flash11enable_sm90INS1_16FlashAttnFwdSm90INS1_25CollectiveMainloopFwdSm90ILi2EN4cute5tupleIJNS5_1CILi1EEES8_S8_EEENS6_IJNS7_ILi128EEENS7_ILi64EEENS7_ILi256EEEEEELi256ENS_12float_e4m3_tEfNS_4arch4Sm90ELb0ELb1ELb1ELb1ELb1ELb1ELb0ELb1ELb0ELb1ELb0ELb0EEENS1_21CollectiveEpilogueFwdINS6_IJSA_SC_SB_EEES9_NS_10bfloat16_tESG_Li256ELb1ELb1ELb0ELb1EEENS1_36VarlenDynamicPersistentTileSchedulerILi128ELi64ELi256ELi128ELb0ELb1ELb1ELb1ELb0ELb1EEEEEEEEEvNT_6ParamsE:
	.zero		3584


//--------------------- .nv.constant0._ZN7cutlass13device_kernelIN5flash11enable_sm90INS1_16FlashAttnFwdSm90INS1_25CollectiveMainloopFwdSm90ILi2EN4cute5tupleIJNS5_1CILi1EEES8_S8_EEENS6_IJNS7_ILi128EEESA_NS7_ILi256EEEEEELi256ENS_12float_e4m3_tEfNS_4arch4Sm90ELb1ELb0ELb1ELb0ELb1ELb0ELb0ELb1ELb0ELb1ELb0ELb0EEENS1_21CollectiveEpilogueFwdINS6_IJSA_SB_SA_EEES9_NS_10bfloat16_tESF_Li256ELb0ELb1ELb0ELb1EEENS1_30DynamicPersistentTileSchedulerILi256ELi128ELb0ELb1ELb1EEEEEEEEEvNT_6ParamsE --------------------------
	.section	.nv.constant0._ZN7cutlass13device_kernelIN5flash11enable_sm90INS1_16FlashAttnFwdSm90INS1_25CollectiveMainloopFwdSm90ILi2EN4cute5tupleIJNS5_1CILi1EEES8_S8_EEENS6_IJNS7_ILi128EEESA_NS7_ILi256EEEEEELi256ENS_12float_e4m3_tEfNS_4arch4Sm90ELb1ELb0ELb1ELb0ELb1ELb0ELb0ELb1ELb0ELb1ELb0ELb0EEENS1_21CollectiveEpilogueFwdINS6_IJSA_SB_SA_EEES9_NS_10bfloat16_tESF_Li256ELb0ELb1ELb0ELb1EEENS1_30DynamicPersistentTileSchedulerILi256ELi128ELb0ELb1ELb1EEEEEEEEEvNT_6ParamsE,"a",@progbits
	.sectionflags	@""
	.align	4
.nv.constant0._ZN7cutlass13device_kernelIN5flash11enable_sm90INS1_16FlashAttnFwdSm90INS1_25CollectiveMainloopFwdSm90ILi2EN4cute5tupleIJNS5_1CILi1EEES8_S8_EEENS6_IJNS7_ILi128EEESA_NS7_ILi256EEEEEELi256ENS_12float_e4m3_tEfNS_4arch4Sm90ELb1ELb0ELb1ELb0ELb1ELb0ELb0ELb1ELb0ELb1ELb0ELb0EEENS1_21CollectiveEpilogueFwdINS6_IJSA_SB_SA_EEES9_NS_10bfloat16_tESF_Li256ELb0ELb1ELb0ELb1EEENS1_30DynamicPersistentTileSchedulerILi256ELi128ELb0ELb1ELb1EEEEEEEEEvNT_6ParamsE:
	.zero		3584


//--------------------- .nv.constant0._ZN7cutlass13device_kernelIN5flash11enable_sm90INS1_16FlashAttnFwdSm90INS1_25CollectiveMainloopFwdSm90ILi2EN4cute5tupleIJNS5_1CILi1EEES8_S8_EEENS6_IJNS7_ILi128EEESA_NS7_ILi256EEEEEELi256ENS_12float_e4m3_tEfNS_4arch4Sm90ELb1ELb0ELb1ELb1ELb1ELb0ELb0ELb1ELb0ELb1ELb0ELb0EEENS1_21CollectiveEpilogueFwdINS6_IJSA_SB_SA_EEES9_NS_10bfloat16_tESF_Li256ELb1ELb1ELb0ELb1EEENS1_36VarlenDynamicPersistentTileSchedulerILi128ELi128ELi256ELi128ELb0ELb1ELb1ELb1ELb1ELb1EEEEEEEEEvNT_6ParamsE --------------------------
	.section	.nv.constant0._ZN7cutlass13device_kernelIN5flash11enable_sm90INS1_16FlashAttnFwdSm90INS1_25CollectiveMainloopFwdSm90ILi2EN4cute5tupleIJNS5_1CILi1EEES8_S8_EEENS6_IJNS7_ILi128EEESA_NS7_ILi256EEEEEELi256ENS_12float_e4m3_tEfNS_4arch4Sm90ELb1ELb0ELb1ELb1ELb1ELb0ELb0ELb1ELb0ELb1ELb0ELb0EEENS1_21CollectiveEpilogueFwdINS6_IJSA_SB_SA_EEES9_NS_10bfloat16_tESF_Li256ELb1ELb1ELb0ELb1EEENS1_36VarlenDynamicPersistentTileSchedulerILi128ELi128ELi256ELi128ELb0ELb1ELb1ELb1ELb1ELb1EEEEEEEEEvNT_6ParamsE,"a",@progbits
	.sectionflags	@""
	.align	4
.nv.constant0._ZN7cutlass13device_kernelIN5flash11enable_sm90INS1_16FlashAttnFwdSm90INS1_25CollectiveMainloopFwdSm90ILi2EN4cute5tupleIJNS5_1CILi1EEES8_S8_EEENS6_IJNS7_ILi128EEESA_NS7_ILi256EEEEEELi256ENS_12float_e4m3_tEfNS_4arch4Sm90ELb1ELb0ELb1ELb1ELb1ELb0ELb0ELb1ELb0ELb1ELb0ELb0EEENS1_21CollectiveEpilogueFwdINS6_IJSA_SB_SA_EEES9_NS_10bfloat16_tESF_Li256ELb1ELb1ELb0ELb1EEENS1_36VarlenDynamicPersistentTileSchedulerILi128ELi128ELi256ELi128ELb0ELb1ELb1ELb1ELb1ELb1EEEEEEEEEvNT_6ParamsE:
	.zero		3584


//--------------------- .nv.constant0._ZN7cutlass13device_kernelIN5flash11enable_sm90INS1_16FlashAttnFwdSm90INS1_25CollectiveMainloopFwdSm90ILi2EN4cute5tupleIJNS5_1CILi1EEES8_S8_EEENS6_IJNS7_ILi128EEESA_NS7_ILi256EEEEEELi256ENS_12float_e4m3_tEfNS_4arch4Sm90ELb1ELb0ELb1ELb1ELb1ELb1ELb0ELb1ELb0ELb1ELb0ELb0EEENS1_21CollectiveEpilogueFwdINS6_IJSA_SB_SA_EEES9_NS_10bfloat16_tESF_Li256ELb1ELb1ELb0ELb1EEENS1_36VarlenDynamicPersistentTileSchedulerILi128ELi128ELi256ELi128ELb0ELb1ELb1ELb1ELb1ELb1EEEEEEEEEvNT_6ParamsE --------------------------
	.section	.nv.constant0._ZN7cutlass13device_kernelIN5flash11enable_sm90INS1_16FlashAttnFwdSm90INS1_25CollectiveMainloopFwdSm90ILi2EN4cute5tupleIJNS5_1CILi1EEES8_S8_EEENS6_IJNS7_ILi128EEESA_NS7_ILi256EEEEEELi256ENS_12float_e4m3_tEfNS_4arch4Sm90ELb1ELb0ELb1ELb1ELb1ELb1ELb0ELb1ELb0ELb1ELb0ELb0EEENS1_21CollectiveEpilogueFwdINS6_IJSA_SB_SA_EEES9_NS_10bfloat16_tESF_Li256ELb1ELb1ELb0ELb1EEENS1_36VarlenDynamicPersistentTileSchedulerILi128ELi128ELi256ELi128ELb0ELb1ELb1ELb1ELb1ELb1EEEEEEEEEvNT_6ParamsE,"a",@progbits
	.sectionflags	@""
	.align	4
.nv.constant0._ZN7cutlass13device_kernelIN5flash11enable_sm90INS1_16FlashAttnFwdSm90INS1_25CollectiveMainloopFwdSm90ILi2EN4cute5tupleIJNS5_1CILi1EEES8_S8_EEENS6_IJNS7_ILi128EEESA_NS7_ILi256EEEEEELi256ENS_12float_e4m3_tEfNS_4arch4Sm90ELb1ELb0ELb1ELb1ELb1ELb1ELb0ELb1ELb0ELb1ELb0ELb0EEENS1_21CollectiveEpilogueFwdINS6_IJSA_SB_SA_EEES9_NS_10bfloat16_tESF_Li256ELb1ELb1ELb0ELb1EEENS1_36VarlenDynamicPersistentTileSchedulerILi128ELi128ELi256ELi128ELb0ELb1ELb1ELb1ELb1ELb1EEEEEEEEEvNT_6ParamsE:
	.zero		3584


//--------------------- SYMBOLS --------------------------

	.type		.nv.reservedSmem.offset0,@object
	.size		.nv.reservedSmem.offset0,0x4
